//
// Generated by NVIDIA NVVM Compiler
//
// Compiler Build ID: CL-36424714
// Cuda compilation tools, release 13.0, V13.0.88
// Based on NVVM 20.0.0
//

.version 9.0
.target sm_100
.address_size 64

	// .globl	_ZN3x643gpu13m4ri_multiplyEPKmmmS2_mmPmPKbj

.visible .entry _ZN3x643gpu13m4ri_multiplyEPKmmmS2_mmPmPKbj(
	.param .u64 .ptr .align 1 _ZN3x643gpu13m4ri_multiplyEPKmmmS2_mmPmPKbj_param_0,
	.param .u64 _ZN3x643gpu13m4ri_multiplyEPKmmmS2_mmPmPKbj_param_1,
	.param .u64 _ZN3x643gpu13m4ri_multiplyEPKmmmS2_mmPmPKbj_param_2,
	.param .u64 .ptr .align 1 _ZN3x643gpu13m4ri_multiplyEPKmmmS2_mmPmPKbj_param_3,
	.param .u64 _ZN3x643gpu13m4ri_multiplyEPKmmmS2_mmPmPKbj_param_4,
	.param .u64 _ZN3x643gpu13m4ri_multiplyEPKmmmS2_mmPmPKbj_param_5,
	.param .u64 .ptr .align 1 _ZN3x643gpu13m4ri_multiplyEPKmmmS2_mmPmPKbj_param_6,
	.param .u64 .ptr .align 1 _ZN3x643gpu13m4ri_multiplyEPKmmmS2_mmPmPKbj_param_7,
	.param .u32 _ZN3x643gpu13m4ri_multiplyEPKmmmS2_mmPmPKbj_param_8
)
{
	.reg .pred 	%p<11>;
	.reg .b16 	%rs<8>;
	.reg .b32 	%r<46>;
	.reg .b64 	%rd<74>;

	ld.param.u64 	%rd22, [_ZN3x643gpu13m4ri_multiplyEPKmmmS2_mmPmPKbj_param_1];
	ld.param.u64 	%rd17, [_ZN3x643gpu13m4ri_multiplyEPKmmmS2_mmPmPKbj_param_2];
	ld.param.u64 	%rd19, [_ZN3x643gpu13m4ri_multiplyEPKmmmS2_mmPmPKbj_param_4];
	ld.param.u64 	%rd20, [_ZN3x643gpu13m4ri_multiplyEPKmmmS2_mmPmPKbj_param_5];
	ld.param.u64 	%rd23, [_ZN3x643gpu13m4ri_multiplyEPKmmmS2_mmPmPKbj_param_6];
	ld.param.u32 	%r6, [_ZN3x643gpu13m4ri_multiplyEPKmmmS2_mmPmPKbj_param_8];
	cvta.to.global.u64 	%rd1, %rd23;
	mov.u32 	%r7, %tid.x;
	mov.u32 	%r8, %ctaid.x;
	mov.u32 	%r9, %ntid.x;
	mad.lo.s32 	%r10, %r8, %r9, %r7;
	cvt.u64.u32 	%rd2, %r10;
	setp.le.u64 	%p1, %rd22, %rd2;
	setp.eq.s64 	%p2, %rd19, 0;
	or.pred  	%p3, %p1, %p2;
	@%p3 bra 	$L__BB0_14;
	cvt.u64.u32 	%rd3, %r6;
	and.b64  	%rd24, %rd20, -4294967296;
	setp.ne.s64 	%p4, %rd24, 0;
	@%p4 bra 	$L__BB0_3;
	cvt.u32.u64 	%r11, %rd3;
	cvt.u32.u64 	%r12, %rd20;
	div.u32 	%r13, %r12, %r11;
	cvt.u64.u32 	%rd71, %r13;
	bra.uni 	$L__BB0_4;
$L__BB0_3:
	div.u64 	%rd71, %rd20, %rd3;
$L__BB0_4:
	cvt.u32.u64 	%r14, %rd2;
	setp.lt.u64 	%p5, %rd20, %rd3;
	mul.lo.s64 	%rd7, %rd17, %rd2;
	cvt.u32.u64 	%r15, %rd17;
	mul.lo.s32 	%r1, %r14, %r15;
	mul.lo.s64 	%rd8, %rd19, %rd2;
	@%p5 bra 	$L__BB0_10;
	mov.b32 	%r16, -1;
	shl.b32 	%r17, %r16, %r6;
	not.b32 	%r18, %r17;
	cvt.u64.u32 	%rd9, %r18;
	mov.b32 	%r19, 1;
	shl.b32 	%r20, %r19, %r6;
	cvt.s64.s32 	%rd10, %r20;
	mov.b64 	%rd73, 0;
	cvt.u32.u64 	%r26, %rd20;
$L__BB0_6:
	mov.b16 	%rs7, 0;
	mov.b32 	%r45, 0;
	cvt.u32.u64 	%r25, %rd73;
$L__BB0_7:
	ld.param.u64 	%rd70, [_ZN3x643gpu13m4ri_multiplyEPKmmmS2_mmPmPKbj_param_7];
	ld.param.u64 	%rd69, [_ZN3x643gpu13m4ri_multiplyEPKmmmS2_mmPmPKbj_param_3];
	ld.param.u64 	%rd68, [_ZN3x643gpu13m4ri_multiplyEPKmmmS2_mmPmPKbj_param_0];
	mul.lo.s32 	%r22, %r45, %r6;
	cvt.u64.u32 	%rd26, %r22;
	add.s64 	%rd27, %rd7, %rd26;
	mad.lo.s64 	%rd28, %rd73, %rd20, %rd26;
	add.s32 	%r23, %r22, %r1;
	and.b32  	%r24, %r23, 63;
	mad.lo.s32 	%r27, %r25, %r26, %r22;
	and.b32  	%r28, %r27, 63;
	cvta.to.global.u64 	%rd29, %rd68;
	shr.u64 	%rd30, %rd27, 3;
	and.b64  	%rd31, %rd30, 34359738360;
	add.s64 	%rd32, %rd29, %rd31;
	ld.global.u64 	%rd33, [%rd32];
	shr.u64 	%rd34, %rd33, %r24;
	and.b64  	%rd35, %rd34, %rd9;
	cvta.to.global.u64 	%rd36, %rd69;
	shr.u64 	%rd37, %rd28, 3;
	and.b64  	%rd38, %rd37, 34359738360;
	add.s64 	%rd39, %rd36, %rd38;
	ld.global.u64 	%rd40, [%rd39];
	shr.u64 	%rd41, %rd40, %r28;
	and.b64  	%rd42, %rd41, %rd9;
	mad.lo.s64 	%rd43, %rd35, %rd10, %rd42;
	cvta.to.global.u64 	%rd44, %rd70;
	add.s64 	%rd45, %rd44, %rd43;
	ld.global.u8 	%rs2, [%rd45];
	and.b16  	%rs5, %rs7, 255;
	setp.ne.s16 	%p6, %rs5, %rs2;
	selp.u16 	%rs7, 1, 0, %p6;
	add.s32 	%r45, %r45, 1;
	cvt.u64.u32 	%rd46, %r45;
	setp.gt.u64 	%p7, %rd71, %rd46;
	@%p7 bra 	$L__BB0_7;
	setp.eq.s16 	%p8, %rs5, %rs2;
	add.s64 	%rd14, %rd73, %rd8;
	@%p8 bra 	$L__BB0_12;
	shr.u64 	%rd53, %rd14, 3;
	and.b64  	%rd54, %rd53, 2305843009213693944;
	add.s64 	%rd55, %rd1, %rd54;
	ld.global.u64 	%rd56, [%rd55];
	cvt.u32.u64 	%r34, %rd14;
	and.b32  	%r35, %r34, 63;
	mov.b32 	%r36, 1;
	shl.b32 	%r37, %r36, %r35;
	cvt.s64.s32 	%rd57, %r37;
	or.b64  	%rd58, %rd56, %rd57;
	st.global.u64 	[%rd55], %rd58;
	bra.uni 	$L__BB0_13;
$L__BB0_10:
	mov.b32 	%r44, 0;
	mov.b64 	%rd72, 0;
$L__BB0_11:
	add.s64 	%rd61, %rd72, %rd8;
	shr.u64 	%rd62, %rd61, 3;
	and.b64  	%rd63, %rd62, 2305843009213693944;
	add.s64 	%rd64, %rd1, %rd63;
	ld.global.u64 	%rd65, [%rd64];
	cvt.u32.u64 	%r39, %rd61;
	and.b32  	%r40, %r39, 63;
	mov.b32 	%r41, 1;
	shl.b32 	%r42, %r41, %r40;
	not.b32 	%r43, %r42;
	cvt.s64.s32 	%rd66, %r43;
	and.b64  	%rd67, %rd65, %rd66;
	st.global.u64 	[%rd64], %rd67;
	add.s32 	%r44, %r44, 1;
	cvt.u64.u32 	%rd72, %r44;
	setp.gt.u64 	%p10, %rd19, %rd72;
	@%p10 bra 	$L__BB0_11;
	bra.uni 	$L__BB0_14;
$L__BB0_12:
	shr.u64 	%rd47, %rd14, 3;
	and.b64  	%rd48, %rd47, 2305843009213693944;
	add.s64 	%rd49, %rd1, %rd48;
	ld.global.u64 	%rd50, [%rd49];
	cvt.u32.u64 	%r29, %rd14;
	and.b32  	%r30, %r29, 63;
	mov.b32 	%r31, 1;
	shl.b32 	%r32, %r31, %r30;
	not.b32 	%r33, %r32;
	cvt.s64.s32 	%rd51, %r33;
	and.b64  	%rd52, %rd50, %rd51;
	st.global.u64 	[%rd49], %rd52;
$L__BB0_13:
	add.s64 	%rd59, %rd73, 1;
	and.b64  	%rd73, %rd59, 4294967295;
	setp.gt.u64 	%p9, %rd19, %rd73;
	@%p9 bra 	$L__BB0_6;
$L__BB0_14:
	ret;

}
	// .globl	_ZN3x643gpu9transposeEPmPKmmm
.visible .entry _ZN3x643gpu9transposeEPmPKmmm(
	.param .u64 .ptr .align 1 _ZN3x643gpu9transposeEPmPKmmm_param_0,
	.param .u64 .ptr .align 1 _ZN3x643gpu9transposeEPmPKmmm_param_1,
	.param .u64 _ZN3x643gpu9transposeEPmPKmmm_param_2,
	.param .u64 _ZN3x643gpu9transposeEPmPKmmm_param_3
)
{
	.reg .pred 	%p<17>;
	.reg .b32 	%r<92>;
	.reg .b64 	%rd<161>;

	ld.param.u64 	%rd33, [_ZN3x643gpu9transposeEPmPKmmm_param_0];
	ld.param.u64 	%rd34, [_ZN3x643gpu9transposeEPmPKmmm_param_1];
	ld.param.u64 	%rd31, [_ZN3x643gpu9transposeEPmPKmmm_param_2];
	ld.param.u64 	%rd32, [_ZN3x643gpu9transposeEPmPKmmm_param_3];
	cvta.to.global.u64 	%rd1, %rd33;
	cvta.to.global.u64 	%rd2, %rd34;
	setp.eq.s64 	%p1, %rd31, 0;
	setp.eq.s64 	%p2, %rd32, 0;
	or.pred  	%p3, %p1, %p2;
	@%p3 bra 	$L__BB1_31;
	and.b64  	%rd3, %rd32, 3;
	and.b64  	%rd4, %rd32, -4;
	and.b64  	%rd5, %rd32, 1;
	mov.b64 	%rd157, 0;
$L__BB1_2:
	setp.lt.u64 	%p4, %rd32, 4;
	mul.lo.s64 	%rd7, %rd157, %rd32;
	mov.b64 	%rd160, 0;
	@%p4 bra 	$L__BB1_17;
	mov.b64 	%rd158, 0;
$L__BB1_4:
	.pragma "nounroll";
	add.s64 	%rd9, %rd158, %rd7;
	mad.lo.s64 	%rd10, %rd158, %rd31, %rd157;
	shr.u64 	%rd38, %rd10, 3;
	and.b64  	%rd39, %rd38, 2305843009213693944;
	add.s64 	%rd40, %rd2, %rd39;
	ld.global.u64 	%rd41, [%rd40];
	cvt.u32.u64 	%r1, %rd10;
	and.b32  	%r2, %r1, 63;
	mov.b32 	%r3, 1;
	shl.b32 	%r4, %r3, %r2;
	cvt.s64.s32 	%rd42, %r4;
	and.b64  	%rd43, %rd41, %rd42;
	setp.eq.s64 	%p5, %rd43, 0;
	shr.u64 	%rd11, %rd9, 6;
	@%p5 bra 	$L__BB1_6;
	shl.b64 	%rd44, %rd11, 3;
	add.s64 	%rd45, %rd1, %rd44;
	ld.global.u64 	%rd46, [%rd45];
	cvt.u32.u64 	%r5, %rd9;
	and.b32  	%r6, %r5, 63;
	mov.b32 	%r7, 1;
	shl.b32 	%r8, %r7, %r6;
	cvt.s64.s32 	%rd47, %r8;
	or.b64  	%rd48, %rd46, %rd47;
	st.global.u64 	[%rd45], %rd48;
	bra.uni 	$L__BB1_7;
$L__BB1_6:
	shl.b64 	%rd49, %rd11, 3;
	add.s64 	%rd50, %rd1, %rd49;
	ld.global.u64 	%rd51, [%rd50];
	cvt.u32.u64 	%r9, %rd9;
	and.b32  	%r10, %r9, 63;
	mov.b32 	%r11, 1;
	shl.b32 	%r12, %r11, %r10;
	not.b32 	%r13, %r12;
	cvt.s64.s32 	%rd52, %r13;
	and.b64  	%rd53, %rd51, %rd52;
	st.global.u64 	[%rd50], %rd53;
$L__BB1_7:
	add.s64 	%rd12, %rd9, 1;
	add.s64 	%rd13, %rd10, %rd31;
	shr.u64 	%rd54, %rd13, 3;
	and.b64  	%rd55, %rd54, 2305843009213693944;
	add.s64 	%rd56, %rd2, %rd55;
	ld.global.u64 	%rd57, [%rd56];
	cvt.u32.u64 	%r14, %rd13;
	and.b32  	%r15, %r14, 63;
	mov.b32 	%r16, 1;
	shl.b32 	%r17, %r16, %r15;
	cvt.s64.s32 	%rd58, %r17;
	and.b64  	%rd59, %rd57, %rd58;
	setp.eq.s64 	%p6, %rd59, 0;
	shr.u64 	%rd14, %rd12, 6;
	@%p6 bra 	$L__BB1_9;
	shl.b64 	%rd60, %rd14, 3;
	add.s64 	%rd61, %rd1, %rd60;
	ld.global.u64 	%rd62, [%rd61];
	cvt.u32.u64 	%r18, %rd12;
	and.b32  	%r19, %r18, 63;
	mov.b32 	%r20, 1;
	shl.b32 	%r21, %r20, %r19;
	cvt.s64.s32 	%rd63, %r21;
	or.b64  	%rd64, %rd62, %rd63;
	st.global.u64 	[%rd61], %rd64;
	bra.uni 	$L__BB1_10;
$L__BB1_9:
	shl.b64 	%rd65, %rd14, 3;
	add.s64 	%rd66, %rd1, %rd65;
	ld.global.u64 	%rd67, [%rd66];
	cvt.u32.u64 	%r22, %rd12;
	and.b32  	%r23, %r22, 63;
	mov.b32 	%r24, 1;
	shl.b32 	%r25, %r24, %r23;
	not.b32 	%r26, %r25;
	cvt.s64.s32 	%rd68, %r26;
	and.b64  	%rd69, %rd67, %rd68;
	st.global.u64 	[%rd66], %rd69;
$L__BB1_10:
	add.s64 	%rd15, %rd9, 2;
	add.s64 	%rd16, %rd13, %rd31;
	shr.u64 	%rd70, %rd16, 3;
	and.b64  	%rd71, %rd70, 2305843009213693944;
	add.s64 	%rd72, %rd2, %rd71;
	ld.global.u64 	%rd73, [%rd72];
	cvt.u32.u64 	%r27, %rd16;
	and.b32  	%r28, %r27, 63;
	mov.b32 	%r29, 1;
	shl.b32 	%r30, %r29, %r28;
	cvt.s64.s32 	%rd74, %r30;
	and.b64  	%rd75, %rd73, %rd74;
	setp.eq.s64 	%p7, %rd75, 0;
	shr.u64 	%rd17, %rd15, 6;
	@%p7 bra 	$L__BB1_12;
	shl.b64 	%rd76, %rd17, 3;
	add.s64 	%rd77, %rd1, %rd76;
	ld.global.u64 	%rd78, [%rd77];
	cvt.u32.u64 	%r31, %rd15;
	and.b32  	%r32, %r31, 63;
	mov.b32 	%r33, 1;
	shl.b32 	%r34, %r33, %r32;
	cvt.s64.s32 	%rd79, %r34;
	or.b64  	%rd80, %rd78, %rd79;
	st.global.u64 	[%rd77], %rd80;
	bra.uni 	$L__BB1_13;
$L__BB1_12:
	shl.b64 	%rd81, %rd17, 3;
	add.s64 	%rd82, %rd1, %rd81;
	ld.global.u64 	%rd83, [%rd82];
	cvt.u32.u64 	%r35, %rd15;
	and.b32  	%r36, %r35, 63;
	mov.b32 	%r37, 1;
	shl.b32 	%r38, %r37, %r36;
	not.b32 	%r39, %r38;
	cvt.s64.s32 	%rd84, %r39;
	and.b64  	%rd85, %rd83, %rd84;
	st.global.u64 	[%rd82], %rd85;
$L__BB1_13:
	add.s64 	%rd18, %rd9, 3;
	add.s64 	%rd86, %rd16, %rd31;
	shr.u64 	%rd87, %rd86, 3;
	and.b64  	%rd88, %rd87, 2305843009213693944;
	add.s64 	%rd89, %rd2, %rd88;
	ld.global.u64 	%rd90, [%rd89];
	cvt.u32.u64 	%r40, %rd86;
	and.b32  	%r41, %r40, 63;
	mov.b32 	%r42, 1;
	shl.b32 	%r43, %r42, %r41;
	cvt.s64.s32 	%rd91, %r43;
	and.b64  	%rd92, %rd90, %rd91;
	setp.eq.s64 	%p8, %rd92, 0;
	shr.u64 	%rd19, %rd18, 6;
	@%p8 bra 	$L__BB1_15;
	shl.b64 	%rd93, %rd19, 3;
	add.s64 	%rd94, %rd1, %rd93;
	ld.global.u64 	%rd95, [%rd94];
	cvt.u32.u64 	%r44, %rd18;
	and.b32  	%r45, %r44, 63;
	mov.b32 	%r46, 1;
	shl.b32 	%r47, %r46, %r45;
	cvt.s64.s32 	%rd96, %r47;
	or.b64  	%rd97, %rd95, %rd96;
	st.global.u64 	[%rd94], %rd97;
	bra.uni 	$L__BB1_16;
$L__BB1_15:
	shl.b64 	%rd98, %rd19, 3;
	add.s64 	%rd99, %rd1, %rd98;
	ld.global.u64 	%rd100, [%rd99];
	cvt.u32.u64 	%r48, %rd18;
	and.b32  	%r49, %r48, 63;
	mov.b32 	%r50, 1;
	shl.b32 	%r51, %r50, %r49;
	not.b32 	%r52, %r51;
	cvt.s64.s32 	%rd101, %r52;
	and.b64  	%rd102, %rd100, %rd101;
	st.global.u64 	[%rd99], %rd102;
$L__BB1_16:
	add.s64 	%rd158, %rd158, 4;
	setp.ne.s64 	%p9, %rd158, %rd4;
	mov.u64 	%rd160, %rd4;
	@%p9 bra 	$L__BB1_4;
$L__BB1_17:
	setp.eq.s64 	%p10, %rd3, 0;
	@%p10 bra 	$L__BB1_30;
	setp.eq.s64 	%p11, %rd3, 1;
	@%p11 bra 	$L__BB1_26;
	add.s64 	%rd22, %rd160, %rd7;
	mad.lo.s64 	%rd103, %rd160, %rd31, %rd157;
	shr.u64 	%rd104, %rd103, 3;
	and.b64  	%rd105, %rd104, 2305843009213693944;
	add.s64 	%rd106, %rd2, %rd105;
	ld.global.u64 	%rd107, [%rd106];
	cvt.u32.u64 	%r53, %rd103;
	and.b32  	%r54, %r53, 63;
	mov.b32 	%r55, 1;
	shl.b32 	%r56, %r55, %r54;
	cvt.s64.s32 	%rd108, %r56;
	and.b64  	%rd109, %rd107, %rd108;
	setp.eq.s64 	%p12, %rd109, 0;
	shr.u64 	%rd23, %rd22, 6;
	@%p12 bra 	$L__BB1_21;
	shl.b64 	%rd110, %rd23, 3;
	add.s64 	%rd111, %rd1, %rd110;
	ld.global.u64 	%rd112, [%rd111];
	cvt.u32.u64 	%r57, %rd22;
	and.b32  	%r58, %r57, 63;
	mov.b32 	%r59, 1;
	shl.b32 	%r60, %r59, %r58;
	cvt.s64.s32 	%rd113, %r60;
	or.b64  	%rd114, %rd112, %rd113;
	st.global.u64 	[%rd111], %rd114;
	bra.uni 	$L__BB1_22;
$L__BB1_21:
	shl.b64 	%rd115, %rd23, 3;
	add.s64 	%rd116, %rd1, %rd115;
	ld.global.u64 	%rd117, [%rd116];
	cvt.u32.u64 	%r61, %rd22;
	and.b32  	%r62, %r61, 63;
	mov.b32 	%r63, 1;
	shl.b32 	%r64, %r63, %r62;
	not.b32 	%r65, %r64;
	cvt.s64.s32 	%rd118, %r65;
	and.b64  	%rd119, %rd117, %rd118;
	st.global.u64 	[%rd116], %rd119;
$L__BB1_22:
	add.s64 	%rd120, %rd160, 1;
	and.b64  	%rd121, %rd120, 4294967295;
	add.s64 	%rd24, %rd121, %rd7;
	mad.lo.s64 	%rd122, %rd121, %rd31, %rd157;
	shr.u64 	%rd123, %rd122, 3;
	and.b64  	%rd124, %rd123, 2305843009213693944;
	add.s64 	%rd125, %rd2, %rd124;
	ld.global.u64 	%rd126, [%rd125];
	cvt.u32.u64 	%r66, %rd122;
	and.b32  	%r67, %r66, 63;
	mov.b32 	%r68, 1;
	shl.b32 	%r69, %r68, %r67;
	cvt.s64.s32 	%rd127, %r69;
	and.b64  	%rd128, %rd126, %rd127;
	setp.eq.s64 	%p13, %rd128, 0;
	shr.u64 	%rd25, %rd24, 6;
	@%p13 bra 	$L__BB1_24;
	shl.b64 	%rd129, %rd25, 3;
	add.s64 	%rd130, %rd1, %rd129;
	ld.global.u64 	%rd131, [%rd130];
	cvt.u32.u64 	%r70, %rd24;
	and.b32  	%r71, %r70, 63;
	mov.b32 	%r72, 1;
	shl.b32 	%r73, %r72, %r71;
	cvt.s64.s32 	%rd132, %r73;
	or.b64  	%rd133, %rd131, %rd132;
	st.global.u64 	[%rd130], %rd133;
	bra.uni 	$L__BB1_25;
$L__BB1_24:
	shl.b64 	%rd134, %rd25, 3;
	add.s64 	%rd135, %rd1, %rd134;
	ld.global.u64 	%rd136, [%rd135];
	cvt.u32.u64 	%r74, %rd24;
	and.b32  	%r75, %r74, 63;
	mov.b32 	%r76, 1;
	shl.b32 	%r77, %r76, %r75;
	not.b32 	%r78, %r77;
	cvt.s64.s32 	%rd137, %r78;
	and.b64  	%rd138, %rd136, %rd137;
	st.global.u64 	[%rd135], %rd138;
$L__BB1_25:
	add.s64 	%rd139, %rd160, 2;
	and.b64  	%rd160, %rd139, 4294967295;
$L__BB1_26:
	setp.eq.s64 	%p14, %rd5, 0;
	@%p14 bra 	$L__BB1_30;
	add.s64 	%rd28, %rd160, %rd7;
	mad.lo.s64 	%rd140, %rd160, %rd31, %rd157;
	shr.u64 	%rd141, %rd140, 3;
	and.b64  	%rd142, %rd141, 2305843009213693944;
	add.s64 	%rd143, %rd2, %rd142;
	ld.global.u64 	%rd144, [%rd143];
	cvt.u32.u64 	%r79, %rd140;
	and.b32  	%r80, %r79, 63;
	mov.b32 	%r81, 1;
	shl.b32 	%r82, %r81, %r80;
	cvt.s64.s32 	%rd145, %r82;
	and.b64  	%rd146, %rd144, %rd145;
	setp.eq.s64 	%p15, %rd146, 0;
	shr.u64 	%rd29, %rd28, 6;
	@%p15 bra 	$L__BB1_29;
	shl.b64 	%rd147, %rd29, 3;
	add.s64 	%rd148, %rd1, %rd147;
	ld.global.u64 	%rd149, [%rd148];
	cvt.u32.u64 	%r83, %rd28;
	and.b32  	%r84, %r83, 63;
	mov.b32 	%r85, 1;
	shl.b32 	%r86, %r85, %r84;
	cvt.s64.s32 	%rd150, %r86;
	or.b64  	%rd151, %rd149, %rd150;
	st.global.u64 	[%rd148], %rd151;
	bra.uni 	$L__BB1_30;
$L__BB1_29:
	shl.b64 	%rd152, %rd29, 3;
	add.s64 	%rd153, %rd1, %rd152;
	ld.global.u64 	%rd154, [%rd153];
	cvt.u32.u64 	%r87, %rd28;
	and.b32  	%r88, %r87, 63;
	mov.b32 	%r89, 1;
	shl.b32 	%r90, %r89, %r88;
	not.b32 	%r91, %r90;
	cvt.s64.s32 	%rd155, %r91;
	and.b64  	%rd156, %rd154, %rd155;
	st.global.u64 	[%rd153], %rd156;
$L__BB1_30:
	add.s64 	%rd157, %rd157, 1;
	setp.gt.u64 	%p16, %rd31, %rd157;
	@%p16 bra 	$L__BB1_2;
$L__BB1_31:
	ret;

}
	// .globl	_ZN3x643gpu12m4ri_precalcEPbm
.visible .entry _ZN3x643gpu12m4ri_precalcEPbm(
	.param .u64 .ptr .align 1 _ZN3x643gpu12m4ri_precalcEPbm_param_0,
	.param .u64 _ZN3x643gpu12m4ri_precalcEPbm_param_1
)
{
	.reg .pred 	%p<41>;
	.reg .b16 	%rs<18>;
	.reg .b32 	%r<35>;
	.reg .b64 	%rd<48>;

	ld.param.u64 	%rd17, [_ZN3x643gpu12m4ri_precalcEPbm_param_0];
	ld.param.u64 	%rd16, [_ZN3x643gpu12m4ri_precalcEPbm_param_1];
	cvta.to.global.u64 	%rd43, %rd17;
	cvt.u32.u64 	%r5, %rd16;
	mov.b32 	%r6, 1;
	shl.b32 	%r7, %r6, %r5;
	cvt.s64.s32 	%rd2, %r7;
	setp.ne.s64 	%p5, %rd16, 0;
	mov.u64 	%rd44, %rd2;
	@%p5 bra 	$L__BB2_1;
	bra.uni 	$L__BB2_15;
$L__BB2_1:
	and.b64  	%rd3, %rd16, 3;
	and.b64  	%rd4, %rd16, -4;
	mov.b64 	%rd45, 0;
$L__BB2_2:
	mul.lo.s64 	%rd10, %rd45, %rd2;
	mov.b64 	%rd46, 0;
$L__BB2_3:
	setp.lt.u64 	%p6, %rd16, 4;
	mov.b16 	%rs17, 0;
	mov.b32 	%r34, 0;
	@%p6 bra 	$L__BB2_7;
	mov.b16 	%rs17, 0;
	mov.b32 	%r33, 1;
	mov.u64 	%rd47, %rd4;
$L__BB2_5:
	add.s32 	%r10, %r33, -1;
	and.b32  	%r11, %r10, 60;
	mov.b32 	%r12, 1;
	shl.b32 	%r13, %r12, %r11;
	cvt.u64.u32 	%rd20, %r13;
	and.b64  	%rd21, %rd45, %rd20;
	setp.ne.s64 	%p7, %rd21, 0;
	and.b64  	%rd22, %rd46, %rd20;
	setp.ne.s64 	%p8, %rd22, 0;
	and.pred  	%p9, %p7, %p8;
	selp.u16 	%rs11, 1, 0, %p9;
	and.b16  	%rs12, %rs17, 255;
	setp.ne.s16 	%p10, %rs12, %rs11;
	add.s32 	%r14, %r33, 2;
	and.b32  	%r15, %r33, 61;
	shl.b32 	%r16, %r12, %r15;
	cvt.u64.u32 	%rd23, %r16;
	and.b64  	%rd24, %rd45, %rd23;
	setp.ne.s64 	%p11, %rd24, 0;
	and.b64  	%rd25, %rd46, %rd23;
	setp.ne.s64 	%p12, %rd25, 0;
	and.pred  	%p13, %p11, %p12;
	xor.pred  	%p14, %p10, %p13;
	add.s32 	%r17, %r33, 1;
	and.b32  	%r18, %r17, 62;
	shl.b32 	%r19, %r12, %r18;
	cvt.u64.u32 	%rd26, %r19;
	and.b64  	%rd27, %rd45, %rd26;
	setp.ne.s64 	%p15, %rd27, 0;
	and.b64  	%rd28, %rd46, %rd26;
	setp.ne.s64 	%p16, %rd28, 0;
	and.pred  	%p17, %p15, %p16;
	xor.pred  	%p18, %p14, %p17;
	and.b32  	%r20, %r14, 63;
	shl.b32 	%r21, %r12, %r20;
	cvt.s64.s32 	%rd29, %r21;
	and.b64  	%rd30, %rd45, %rd29;
	setp.ne.s64 	%p19, %rd30, 0;
	and.b64  	%rd31, %rd46, %rd29;
	setp.ne.s64 	%p20, %rd31, 0;
	and.pred  	%p21, %p19, %p20;
	xor.pred  	%p22, %p18, %p21;
	selp.u16 	%rs17, 1, 0, %p22;
	add.s64 	%rd47, %rd47, -4;
	add.s32 	%r33, %r33, 4;
	setp.ne.s64 	%p23, %rd47, 0;
	@%p23 bra 	$L__BB2_5;
	cvt.u32.u64 	%r34, %rd4;
$L__BB2_7:
	setp.eq.s64 	%p24, %rd3, 0;
	@%p24 bra 	$L__BB2_12;
	setp.eq.s64 	%p25, %rd3, 1;
	and.b32  	%r22, %r34, 63;
	mov.b32 	%r23, 1;
	shl.b32 	%r24, %r23, %r22;
	cvt.s64.s32 	%rd32, %r24;
	and.b64  	%rd33, %rd45, %rd32;
	setp.ne.s64 	%p26, %rd33, 0;
	and.b64  	%rd34, %rd46, %rd32;
	setp.ne.s64 	%p27, %rd34, 0;
	and.pred  	%p28, %p26, %p27;
	selp.u16 	%rs5, 1, 0, %p28;
	setp.ne.s16 	%p40, %rs17, %rs5;
	@%p25 bra 	$L__BB2_11;
	setp.ne.s16 	%p29, %rs17, %rs5;
	setp.eq.s64 	%p30, %rd3, 2;
	add.s32 	%r25, %r34, 1;
	and.b32  	%r26, %r25, 63;
	mov.b32 	%r27, 1;
	shl.b32 	%r28, %r27, %r26;
	cvt.s64.s32 	%rd35, %r28;
	and.b64  	%rd36, %rd45, %rd35;
	setp.ne.s64 	%p31, %rd36, 0;
	and.b64  	%rd37, %rd46, %rd35;
	setp.ne.s64 	%p32, %rd37, 0;
	and.pred  	%p33, %p31, %p32;
	xor.pred  	%p40, %p29, %p33;
	@%p30 bra 	$L__BB2_11;
	add.s32 	%r29, %r34, 2;
	and.b32  	%r30, %r29, 63;
	mov.b32 	%r31, 1;
	shl.b32 	%r32, %r31, %r30;
	cvt.s64.s32 	%rd38, %r32;
	and.b64  	%rd39, %rd45, %rd38;
	setp.ne.s64 	%p34, %rd39, 0;
	and.b64  	%rd40, %rd46, %rd38;
	setp.ne.s64 	%p35, %rd40, 0;
	and.pred  	%p36, %p34, %p35;
	xor.pred  	%p40, %p40, %p36;
$L__BB2_11:
	selp.u16 	%rs17, 1, 0, %p40;
$L__BB2_12:
	add.s64 	%rd41, %rd46, %rd10;
	add.s64 	%rd42, %rd43, %rd41;
	st.global.u8 	[%rd42], %rs17;
	add.s64 	%rd46, %rd46, 1;
	setp.ne.s64 	%p37, %rd46, %rd2;
	@%p37 bra 	$L__BB2_3;
	add.s64 	%rd45, %rd45, 1;
	setp.ne.s64 	%p38, %rd45, %rd2;
	@%p38 bra 	$L__BB2_2;
$L__BB2_14:
	ret;
$L__BB2_15:
	mov.b16 	%rs13, 0;
	st.global.u8 	[%rd43], %rs13;
	add.s64 	%rd44, %rd44, -1;
	add.s64 	%rd43, %rd43, %rd2;
	setp.eq.s64 	%p39, %rd44, 0;
	@%p39 bra 	$L__BB2_14;
	bra.uni 	$L__BB2_15;

}
	// .globl	_ZN3x643gpu12mar_multiplyEPKmmmS2_mmPm
.visible .entry _ZN3x643gpu12mar_multiplyEPKmmmS2_mmPm(
	.param .u64 .ptr .align 1 _ZN3x643gpu12mar_multiplyEPKmmmS2_mmPm_param_0,
	.param .u64 _ZN3x643gpu12mar_multiplyEPKmmmS2_mmPm_param_1,
	.param .u64 _ZN3x643gpu12mar_multiplyEPKmmmS2_mmPm_param_2,
	.param .u64 .ptr .align 1 _ZN3x643gpu12mar_multiplyEPKmmmS2_mmPm_param_3,
	.param .u64 _ZN3x643gpu12mar_multiplyEPKmmmS2_mmPm_param_4,
	.param .u64 _ZN3x643gpu12mar_multiplyEPKmmmS2_mmPm_param_5,
	.param .u64 .ptr .align 1 _ZN3x643gpu12mar_multiplyEPKmmmS2_mmPm_param_6
)
{
	.reg .pred 	%p<15>;
	.reg .b16 	%rs<3>;
	.reg .b32 	%r<9>;
	.reg .b64 	%rd<135>;

	ld.param.u64 	%rd27, [_ZN3x643gpu12mar_multiplyEPKmmmS2_mmPm_param_2];
	ld.param.u64 	%rd29, [_ZN3x643gpu12mar_multiplyEPKmmmS2_mmPm_param_3];
	ld.param.u64 	%rd28, [_ZN3x643gpu12mar_multiplyEPKmmmS2_mmPm_param_5];
	ld.param.u64 	%rd30, [_ZN3x643gpu12mar_multiplyEPKmmmS2_mmPm_param_6];
	cvta.to.global.u64 	%rd1, %rd30;
	cvta.to.global.u64 	%rd2, %rd29;
	setp.eq.s64 	%p1, %rd27, 0;
	@%p1 bra 	$L__BB3_15;
	mov.u32 	%r1, %ntid.x;
	mov.u32 	%r2, %ctaid.x;
	mov.u32 	%r3, %tid.x;
	mad.lo.s32 	%r4, %r2, %r1, %r3;
	cvt.u64.u32 	%rd31, %r4;
	mul.lo.s64 	%rd3, %rd27, %rd31;
	setp.lt.u64 	%p2, %rd28, 64;
	shr.u64 	%rd4, %rd3, 6;
	@%p2 bra 	$L__BB3_15;
	shr.u64 	%rd33, %rd28, 6;
	add.s64 	%rd5, %rd33, -1;
	and.b64  	%rd34, %rd33, 7;
	add.s64 	%rd6, %rd34, -1;
	and.b64  	%rd7, %rd33, 288230376151711736;
	and.b64  	%rd8, %rd28, 64;
	mov.b64 	%rd128, 0;
	cvt.u16.u64 	%rs2, %rd28;
	and.b16  	%rs1, %rs2, 192;
$L__BB3_3:
	ld.param.u64 	%rd127, [_ZN3x643gpu12mar_multiplyEPKmmmS2_mmPm_param_0];
	setp.lt.u64 	%p3, %rd5, 7;
	add.s64 	%rd36, %rd128, %rd3;
	cvta.to.global.u64 	%rd37, %rd127;
	shr.u64 	%rd38, %rd36, 3;
	and.b64  	%rd39, %rd38, 2305843009213693944;
	add.s64 	%rd40, %rd37, %rd39;
	ld.global.u64 	%rd41, [%rd40];
	cvt.u32.u64 	%r5, %rd36;
	and.b32  	%r6, %r5, 63;
	mov.b32 	%r7, 1;
	shl.b32 	%r8, %r7, %r6;
	cvt.s64.s32 	%rd42, %r8;
	and.b64  	%rd10, %rd41, %rd42;
	mul.lo.s64 	%rd43, %rd128, %rd28;
	shr.u64 	%rd11, %rd43, 6;
	mov.b64 	%rd133, 0;
	@%p3 bra 	$L__BB3_6;
	shl.b64 	%rd44, %rd4, 3;
	add.s64 	%rd45, %rd44, %rd1;
	add.s64 	%rd129, %rd45, 32;
	shl.b64 	%rd46, %rd11, 3;
	add.s64 	%rd47, %rd2, %rd46;
	add.s64 	%rd130, %rd47, 32;
	mov.u64 	%rd131, %rd7;
$L__BB3_5:
	.pragma "nounroll";
	setp.eq.s64 	%p4, %rd10, 0;
	ld.global.u64 	%rd48, [%rd130+-32];
	selp.b64 	%rd49, 0, %rd48, %p4;
	ld.global.u64 	%rd50, [%rd129+-32];
	xor.b64  	%rd51, %rd50, %rd49;
	st.global.u64 	[%rd129+-32], %rd51;
	ld.global.u64 	%rd52, [%rd130+-24];
	selp.b64 	%rd53, 0, %rd52, %p4;
	ld.global.u64 	%rd54, [%rd129+-24];
	xor.b64  	%rd55, %rd54, %rd53;
	st.global.u64 	[%rd129+-24], %rd55;
	ld.global.u64 	%rd56, [%rd130+-16];
	selp.b64 	%rd57, 0, %rd56, %p4;
	ld.global.u64 	%rd58, [%rd129+-16];
	xor.b64  	%rd59, %rd58, %rd57;
	st.global.u64 	[%rd129+-16], %rd59;
	ld.global.u64 	%rd60, [%rd130+-8];
	selp.b64 	%rd61, 0, %rd60, %p4;
	ld.global.u64 	%rd62, [%rd129+-8];
	xor.b64  	%rd63, %rd62, %rd61;
	st.global.u64 	[%rd129+-8], %rd63;
	ld.global.u64 	%rd64, [%rd130];
	selp.b64 	%rd65, 0, %rd64, %p4;
	ld.global.u64 	%rd66, [%rd129];
	xor.b64  	%rd67, %rd66, %rd65;
	st.global.u64 	[%rd129], %rd67;
	ld.global.u64 	%rd68, [%rd130+8];
	selp.b64 	%rd69, 0, %rd68, %p4;
	ld.global.u64 	%rd70, [%rd129+8];
	xor.b64  	%rd71, %rd70, %rd69;
	st.global.u64 	[%rd129+8], %rd71;
	ld.global.u64 	%rd72, [%rd130+16];
	selp.b64 	%rd73, 0, %rd72, %p4;
	ld.global.u64 	%rd74, [%rd129+16];
	xor.b64  	%rd75, %rd74, %rd73;
	st.global.u64 	[%rd129+16], %rd75;
	ld.global.u64 	%rd76, [%rd130+24];
	selp.b64 	%rd77, 0, %rd76, %p4;
	ld.global.u64 	%rd78, [%rd129+24];
	xor.b64  	%rd79, %rd78, %rd77;
	st.global.u64 	[%rd129+24], %rd79;
	add.s64 	%rd131, %rd131, -8;
	add.s64 	%rd130, %rd130, 64;
	add.s64 	%rd129, %rd129, 64;
	setp.ne.s64 	%p5, %rd131, 0;
	mov.u64 	%rd133, %rd7;
	@%p5 bra 	$L__BB3_5;
$L__BB3_6:
	and.b64  	%rd80, %rd28, 448;
	setp.eq.s64 	%p6, %rd80, 0;
	@%p6 bra 	$L__BB3_14;
	setp.lt.u64 	%p7, %rd6, 3;
	@%p7 bra 	$L__BB3_9;
	setp.eq.s64 	%p8, %rd10, 0;
	add.s64 	%rd81, %rd133, %rd11;
	shl.b64 	%rd82, %rd81, 3;
	add.s64 	%rd83, %rd2, %rd82;
	ld.global.u64 	%rd84, [%rd83];
	selp.b64 	%rd85, 0, %rd84, %p8;
	add.s64 	%rd86, %rd133, %rd4;
	shl.b64 	%rd87, %rd86, 3;
	add.s64 	%rd88, %rd1, %rd87;
	ld.global.u64 	%rd89, [%rd88];
	xor.b64  	%rd90, %rd89, %rd85;
	st.global.u64 	[%rd88], %rd90;
	ld.global.u64 	%rd91, [%rd83+8];
	selp.b64 	%rd92, 0, %rd91, %p8;
	ld.global.u64 	%rd93, [%rd88+8];
	xor.b64  	%rd94, %rd93, %rd92;
	st.global.u64 	[%rd88+8], %rd94;
	ld.global.u64 	%rd95, [%rd83+16];
	selp.b64 	%rd96, 0, %rd95, %p8;
	ld.global.u64 	%rd97, [%rd88+16];
	xor.b64  	%rd98, %rd97, %rd96;
	st.global.u64 	[%rd88+16], %rd98;
	ld.global.u64 	%rd99, [%rd83+24];
	selp.b64 	%rd100, 0, %rd99, %p8;
	ld.global.u64 	%rd101, [%rd88+24];
	xor.b64  	%rd102, %rd101, %rd100;
	st.global.u64 	[%rd88+24], %rd102;
	add.s64 	%rd133, %rd133, 4;
$L__BB3_9:
	setp.eq.s16 	%p9, %rs1, 0;
	@%p9 bra 	$L__BB3_14;
	setp.eq.s16 	%p10, %rs1, 64;
	@%p10 bra 	$L__BB3_12;
	setp.eq.s64 	%p11, %rd10, 0;
	add.s64 	%rd103, %rd133, %rd11;
	shl.b64 	%rd104, %rd103, 3;
	add.s64 	%rd105, %rd2, %rd104;
	ld.global.u64 	%rd106, [%rd105];
	selp.b64 	%rd107, 0, %rd106, %p11;
	add.s64 	%rd108, %rd133, %rd4;
	shl.b64 	%rd109, %rd108, 3;
	add.s64 	%rd110, %rd1, %rd109;
	ld.global.u64 	%rd111, [%rd110];
	xor.b64  	%rd112, %rd111, %rd107;
	st.global.u64 	[%rd110], %rd112;
	ld.global.u64 	%rd113, [%rd105+8];
	selp.b64 	%rd114, 0, %rd113, %p11;
	ld.global.u64 	%rd115, [%rd110+8];
	xor.b64  	%rd116, %rd115, %rd114;
	st.global.u64 	[%rd110+8], %rd116;
	add.s64 	%rd133, %rd133, 2;
$L__BB3_12:
	setp.eq.s64 	%p12, %rd8, 0;
	@%p12 bra 	$L__BB3_14;
	setp.eq.s64 	%p13, %rd10, 0;
	add.s64 	%rd117, %rd133, %rd11;
	shl.b64 	%rd118, %rd117, 3;
	add.s64 	%rd119, %rd2, %rd118;
	ld.global.u64 	%rd120, [%rd119];
	selp.b64 	%rd121, 0, %rd120, %p13;
	add.s64 	%rd122, %rd133, %rd4;
	shl.b64 	%rd123, %rd122, 3;
	add.s64 	%rd124, %rd1, %rd123;
	ld.global.u64 	%rd125, [%rd124];
	xor.b64  	%rd126, %rd125, %rd121;
	st.global.u64 	[%rd124], %rd126;
$L__BB3_14:
	add.s64 	%rd128, %rd128, 1;
	setp.ne.s64 	%p14, %rd128, %rd27;
	@%p14 bra 	$L__BB3_3;
$L__BB3_15:
	ret;

}


// ===== COMPILED SASS (sm_100) =====

	.target	sm_100

	.elftype	@"ET_EXEC"


//--------------------- .note.nv.tkinfo           --------------------------
	.section	.note.nv.tkinfo,"",@"SHT_NOTE"
	.sectionflags	@"SHF_NOTE_NV_TKINFO"
	.tkinfo
        /*0018*/ 	.word	0x00000002
        /*0030*/ 	.string	""
        /*0030*/ 	.string	"ptxas"
        /*0030*/ 	.string	"Cuda compilation tools, release 13.0, V13.0.88"
        /*0030*/ 	.string	"Build cuda_13.0.r13.0/compiler.36424714_0"
        /*0030*/ 	.string	"-arch sm_100 -m 64 "



//--------------------- .note.nv.cuinfo           --------------------------
	.section	.note.nv.cuinfo,"",@"SHT_NOTE"
	.sectionflags	@"SHF_NOTE_NV_CUINFO"
        /*0018*/ 	.short	0x0002
        /*001a*/ 	.short	0x0064
        /*001c*/ 	.short	0x0082
	.zero		2


//--------------------- .nv.info                  --------------------------
	.section	.nv.info,"",@"SHT_CUDA_INFO"
	.align	4


	//----- nvinfo : EIATTR_REGCOUNT
	.align		4
        /*0000*/ 	.byte	0x04, 0x2f
        /*0002*/ 	.short	(.L_1 - .L_0)
	.align		4
.L_0:
        /*0004*/ 	.word	index@(_ZN3x643gpu13m4ri_multiplyEPKmmmS2_mmPmPKbj)
        /*0008*/ 	.word	0x00000014


	//----- nvinfo : EIATTR_FRAME_SIZE
	.align		4
.L_1:
        /*000c*/ 	.byte	0x04, 0x11
        /*000e*/ 	.short	(.L_3 - .L_2)
	.align		4
.L_2:
        /*0010*/ 	.word	index@($__internal_0_$__cuda_sm20_div_u64)
        /*0014*/ 	.word	0x00000000


	//----- nvinfo : EIATTR_FRAME_SIZE
	.align		4
.L_3:
        /*0018*/ 	.byte	0x04, 0x11
        /*001a*/ 	.short	(.L_5 - .L_4)
	.align		4
.L_4:
        /*001c*/ 	.word	index@(_ZN3x643gpu13m4ri_multiplyEPKmmmS2_mmPmPKbj)
        /*0020*/ 	.word	0x00000000


	//----- nvinfo : EIATTR_REGCOUNT
	.align		4
.L_5:
        /*0024*/ 	.byte	0x04, 0x2f
        /*0026*/ 	.short	(.L_7 - .L_6)
	.align		4
.L_6:
        /*0028*/ 	.word	index@(_ZN3x643gpu9transposeEPmPKmmm)
        /*002c*/ 	.word	0x0000001e


	//----- nvinfo : EIATTR_FRAME_SIZE
	.align		4
.L_7:
        /*0030*/ 	.byte	0x04, 0x11
        /*0032*/ 	.short	(.L_9 - .L_8)
	.align		4
.L_8:
        /*0034*/ 	.word	index@(_ZN3x643gpu9transposeEPmPKmmm)
        /*0038*/ 	.word	0x00000000


	//----- nvinfo : EIATTR_REGCOUNT
	.align		4
.L_9:
        /*003c*/ 	.byte	0x04, 0x2f
        /*003e*/ 	.short	(.L_11 - .L_10)
	.align		4
.L_10:
        /*0040*/ 	.word	index@(_ZN3x643gpu12m4ri_precalcEPbm)
        /*0044*/ 	.word	0x00000008


	//----- nvinfo : EIATTR_FRAME_SIZE
	.align		4
.L_11:
        /*0048*/ 	.byte	0x04, 0x11
        /*004a*/ 	.short	(.L_13 - .L_12)
	.align		4
.L_12:
        /*004c*/ 	.word	index@(_ZN3x643gpu12m4ri_precalcEPbm)
        /*0050*/ 	.word	0x00000000


	//----- nvinfo : EIATTR_REGCOUNT
	.align		4
.L_13:
        /*0054*/ 	.byte	0x04, 0x2f
        /*0056*/ 	.short	(.L_15 - .L_14)
	.align		4
.L_14:
        /*0058*/ 	.word	index@(_ZN3x643gpu12mar_multiplyEPKmmmS2_mmPm)
        /*005c*/ 	.word	0x0000001e


	//----- nvinfo : EIATTR_FRAME_SIZE
	.align		4
.L_15:
        /*0060*/ 	.byte	0x04, 0x11
        /*0062*/ 	.short	(.L_17 - .L_16)
	.align		4
.L_16:
        /*0064*/ 	.word	index@(_ZN3x643gpu12mar_multiplyEPKmmmS2_mmPm)
        /*0068*/ 	.word	0x00000000


	//----- nvinfo : EIATTR_MIN_STACK_SIZE
	.align		4
.L_17:
        /*006c*/ 	.byte	0x04, 0x12
        /*006e*/ 	.short	(.L_19 - .L_18)
	.align		4
.L_18:
        /*0070*/ 	.word	index@(_ZN3x643gpu12mar_multiplyEPKmmmS2_mmPm)
        /*0074*/ 	.word	0x00000000


	//----- nvinfo : EIATTR_MIN_STACK_SIZE
	.align		4
.L_19:
        /*0078*/ 	.byte	0x04, 0x12
        /*007a*/ 	.short	(.L_21 - .L_20)
	.align		4
.L_20:
        /*007c*/ 	.word	index@(_ZN3x643gpu12m4ri_precalcEPbm)
        /*0080*/ 	.word	0x00000000


	//----- nvinfo : EIATTR_MIN_STACK_SIZE
	.align		4
.L_21:
        /*0084*/ 	.byte	0x04, 0x12
        /*0086*/ 	.short	(.L_23 - .L_22)
	.align		4
.L_22:
        /*0088*/ 	.word	index@(_ZN3x643gpu9transposeEPmPKmmm)
        /*008c*/ 	.word	0x00000000


	//----- nvinfo : EIATTR_MIN_STACK_SIZE
	.align		4
.L_23:
        /*0090*/ 	.byte	0x04, 0x12
        /*0092*/ 	.short	(.L_25 - .L_24)
	.align		4
.L_24:
        /*0094*/ 	.word	index@(_ZN3x643gpu13m4ri_multiplyEPKmmmS2_mmPmPKbj)
        /*0098*/ 	.word	0x00000000
.L_25:


//--------------------- .nv.compat                --------------------------
	.section	.nv.compat,"",@"SHT_CUDA_COMPAT_INFO"
	.align	4
        /*0000*/ 	.byte	0x02, 0x09, 0x00, 0x00, 0x02, 0x02, 0x01, 0x00, 0x02, 0x05, 0x05, 0x00, 0x03, 0x07, 0x01, 0x01
        /*0010*/ 	.byte	0x02, 0x03, 0x00, 0x00, 0x02, 0x06, 0x01, 0x00, 0x04, 0x0b, 0x08, 0x00, 0x09, 0x00, 0x00, 0x00
        /*0020*/ 	.byte	0x00, 0x00, 0x00, 0x00


//--------------------- .nv.info._ZN3x643gpu12mar_multiplyEPKmmmS2_mmPm --------------------------
	.section	.nv.info._ZN3x643gpu12mar_multiplyEPKmmmS2_mmPm,"",@"SHT_CUDA_INFO"
	.sectionflags	@""
	.align	4


	//----- nvinfo : EIATTR_CUDA_API_VERSION
	.align		4
        /*0000*/ 	.byte	0x04, 0x37
        /*0002*/ 	.short	(.L_27 - .L_26)
.L_26:
        /*0004*/ 	.word	0x00000082


	//----- nvinfo : EIATTR_KPARAM_INFO
	.align		4
.L_27:
        /*0008*/ 	.byte	0x04, 0x17
        /*000a*/ 	.short	(.L_29 - .L_28)
.L_28:
        /*000c*/ 	.word	0x00000000
        /*0010*/ 	.short	0x0006
        /*0012*/ 	.short	0x0030
        /*0014*/ 	.byte	0x00, 0xf5, 0x21, 0x00


	//----- nvinfo : EIATTR_KPARAM_INFO
	.align		4
.L_29:
        /*0018*/ 	.byte	0x04, 0x17
        /*001a*/ 	.short	(.L_31 - .L_30)
.L_30:
        /*001c*/ 	.word	0x00000000
        /*0020*/ 	.short	0x0005
        /*0022*/ 	.short	0x0028
        /*0024*/ 	.byte	0x00, 0xf0, 0x21, 0x00


	//----- nvinfo : EIATTR_KPARAM_INFO
	.align		4
.L_31:
        /*0028*/ 	.byte	0x04, 0x17
        /*002a*/ 	.short	(.L_33 - .L_32)
.L_32:
        /*002c*/ 	.word	0x00000000
        /*0030*/ 	.short	0x0004
        /*0032*/ 	.short	0x0020
        /*0034*/ 	.byte	0x00, 0xf0, 0x21, 0x00


	//----- nvinfo : EIATTR_KPARAM_INFO
	.align		4
.L_33:
        /*0038*/ 	.byte	0x04, 0x17
        /*003a*/ 	.short	(.L_35 - .L_34)
.L_34:
        /*003c*/ 	.word	0x00000000
        /*0040*/ 	.short	0x0003
        /*0042*/ 	.short	0x0018
        /*0044*/ 	.byte	0x00, 0xf5, 0x21, 0x00


	//----- nvinfo : EIATTR_KPARAM_INFO
	.align		4
.L_35:
        /*0048*/ 	.byte	0x04, 0x17
        /*004a*/ 	.short	(.L_37 - .L_36)
.L_36:
        /*004c*/ 	.word	0x00000000
        /*0050*/ 	.short	0x0002
        /*0052*/ 	.short	0x0010
        /*0054*/ 	.byte	0x00, 0xf0, 0x21, 0x00


	//----- nvinfo : EIATTR_KPARAM_INFO
	.align		4
.L_37:
        /*0058*/ 	.byte	0x04, 0x17
        /*005a*/ 	.short	(.L_39 - .L_38)
.L_38:
        /*005c*/ 	.word	0x00000000
        /*0060*/ 	.short	0x0001
        /*0062*/ 	.short	0x0008
        /*0064*/ 	.byte	0x00, 0xf0, 0x21, 0x00


	//----- nvinfo : EIATTR_KPARAM_INFO
	.align		4
.L_39:
        /*0068*/ 	.byte	0x04, 0x17
        /*006a*/ 	.short	(.L_41 - .L_40)
.L_40:
        /*006c*/ 	.word	0x00000000
        /*0070*/ 	.short	0x0000
        /*0072*/ 	.short	0x0000
        /*0074*/ 	.byte	0x00, 0xf5, 0x21, 0x00


	//----- nvinfo : EIATTR_SPARSE_MMA_MASK
	.align		4
.L_41:
        /*0078*/ 	.byte	0x03, 0x50
        /*007a*/ 	.short	0x0000


	//----- nvinfo : EIATTR_MAXREG_COUNT
	.align		4
        /*007c*/ 	.byte	0x03, 0x1b
        /*007e*/ 	.short	0x00ff


	//----- nvinfo : EIATTR_MERCURY_ISA_VERSION
	.align		4
        /*0080*/ 	.byte	0x03, 0x5f
        /*0082*/ 	.short	0x0101


	//----- nvinfo : EIATTR_VRC_CTA_INIT_COUNT
	.align		4
        /*0084*/ 	.byte	0x02, 0x4a
	.zero		1
	.zero		1


	//----- nvinfo : EIATTR_EXIT_INSTR_OFFSETS
	.align		4
        /*0088*/ 	.byte	0x04, 0x1c
        /*008a*/ 	.short	(.L_43 - .L_42)


	//   ....[0]....
.L_42:
        /*008c*/ 	.word	0x00000040


	//   ....[1]....
        /*0090*/ 	.word	0x000000b0


	//   ....[2]....
        /*0094*/ 	.word	0x00000fc0


	//----- nvinfo : EIATTR_CBANK_PARAM_SIZE
	.align		4
.L_43:
        /*0098*/ 	.byte	0x03, 0x19
        /*009a*/ 	.short	0x0038


	//----- nvinfo : EIATTR_PARAM_CBANK
	.align		4
        /*009c*/ 	.byte	0x04, 0x0a
        /*009e*/ 	.short	(.L_45 - .L_44)
	.align		4
.L_44:
        /*00a0*/ 	.word	index@(.nv.constant0._ZN3x643gpu12mar_multiplyEPKmmmS2_mmPm)
        /*00a4*/ 	.short	0x0380
        /*00a6*/ 	.short	0x0038


	//----- nvinfo : EIATTR_SW_WAR
	.align		4
.L_45:
        /*00a8*/ 	.byte	0x04, 0x36
        /*00aa*/ 	.short	(.L_47 - .L_46)
.L_46:
        /*00ac*/ 	.word	0x00000008
.L_47:


//--------------------- .nv.info._ZN3x643gpu12m4ri_precalcEPbm --------------------------
	.section	.nv.info._ZN3x643gpu12m4ri_precalcEPbm,"",@"SHT_CUDA_INFO"
	.sectionflags	@""
	.align	4


	//----- nvinfo : EIATTR_CUDA_API_VERSION
	.align		4
        /*0000*/ 	.byte	0x04, 0x37
        /*0002*/ 	.short	(.L_49 - .L_48)
.L_48:
        /*0004*/ 	.word	0x00000082


	//----- nvinfo : EIATTR_KPARAM_INFO
	.align		4
.L_49:
        /*0008*/ 	.byte	0x04, 0x17
        /*000a*/ 	.short	(.L_51 - .L_50)
.L_50:
        /*000c*/ 	.word	0x00000000
        /*0010*/ 	.short	0x0001
        /*0012*/ 	.short	0x0008
        /*0014*/ 	.byte	0x00, 0xf0, 0x21, 0x00


	//----- nvinfo : EIATTR_KPARAM_INFO
	.align		4
.L_51:
        /*0018*/ 	.byte	0x04, 0x17
        /*001a*/ 	.short	(.L_53 - .L_52)
.L_52:
        /*001c*/ 	.word	0x00000000
        /*0020*/ 	.short	0x0000
        /*0022*/ 	.short	0x0000
        /*0024*/ 	.byte	0x00, 0xf5, 0x21, 0x00


	//----- nvinfo : EIATTR_SPARSE_MMA_MASK
	.align		4
.L_53:
        /*0028*/ 	.byte	0x03, 0x50
        /*002a*/ 	.short	0x0000


	//----- nvinfo : EIATTR_MAXREG_COUNT
	.align		4
        /*002c*/ 	.byte	0x03, 0x1b
        /*002e*/ 	.short	0x00ff


	//----- nvinfo : EIATTR_MERCURY_ISA_VERSION
	.align		4
        /*0030*/ 	.byte	0x03, 0x5f
        /*0032*/ 	.short	0x0101


	//----- nvinfo : EIATTR_VRC_CTA_INIT_COUNT
	.align		4
        /*0034*/ 	.byte	0x02, 0x4a
	.zero		1
	.zero		1


	//----- nvinfo : EIATTR_EXIT_INSTR_OFFSETS
	.align		4
        /*0038*/ 	.byte	0x04, 0x1c
        /*003a*/ 	.short	(.L_55 - .L_54)


	//   ....[0]....
.L_54:
        /*003c*/ 	.word	0x00000150


	//   ....[1]....
        /*0040*/ 	.word	0x00000900


	//----- nvinfo : EIATTR_CBANK_PARAM_SIZE
	.align		4
.L_55:
        /*0044*/ 	.byte	0x03, 0x19
        /*0046*/ 	.short	0x0010


	//----- nvinfo : EIATTR_PARAM_CBANK
	.align		4
        /*0048*/ 	.byte	0x04, 0x0a
        /*004a*/ 	.short	(.L_57 - .L_56)
	.align		4
.L_56:
        /*004c*/ 	.word	index@(.nv.constant0._ZN3x643gpu12m4ri_precalcEPbm)
        /*0050*/ 	.short	0x0380
        /*0052*/ 	.short	0x0010


	//----- nvinfo : EIATTR_SW_WAR
	.align		4
.L_57:
        /*0054*/ 	.byte	0x04, 0x36
        /*0056*/ 	.short	(.L_59 - .L_58)
.L_58:
        /*0058*/ 	.word	0x00000008
.L_59:


//--------------------- .nv.info._ZN3x643gpu9transposeEPmPKmmm --------------------------
	.section	.nv.info._ZN3x643gpu9transposeEPmPKmmm,"",@"SHT_CUDA_INFO"
	.sectionflags	@""
	.align	4


	//----- nvinfo : EIATTR_CUDA_API_VERSION
	.align		4
        /*0000*/ 	.byte	0x04, 0x37
        /*0002*/ 	.short	(.L_61 - .L_60)
.L_60:
        /*0004*/ 	.word	0x00000082


	//----- nvinfo : EIATTR_KPARAM_INFO
	.align		4
.L_61:
        /*0008*/ 	.byte	0x04, 0x17
        /*000a*/ 	.short	(.L_63 - .L_62)
.L_62:
        /*000c*/ 	.word	0x00000000
        /*0010*/ 	.short	0x0003
        /*0012*/ 	.short	0x0018
        /*0014*/ 	.byte	0x00, 0xf0, 0x21, 0x00


	//----- nvinfo : EIATTR_KPARAM_INFO
	.align		4
.L_63:
        /*0018*/ 	.byte	0x04, 0x17
        /*001a*/ 	.short	(.L_65 - .L_64)
.L_64:
        /*001c*/ 	.word	0x00000000
        /*0020*/ 	.short	0x0002
        /*0022*/ 	.short	0x0010
        /*0024*/ 	.byte	0x00, 0xf0, 0x21, 0x00


	//----- nvinfo : EIATTR_KPARAM_INFO
	.align		4
.L_65:
        /*0028*/ 	.byte	0x04, 0x17
        /*002a*/ 	.short	(.L_67 - .L_66)
.L_66:
        /*002c*/ 	.word	0x00000000
        /*0030*/ 	.short	0x0001
        /*0032*/ 	.short	0x0008
        /*0034*/ 	.byte	0x00, 0xf5, 0x21, 0x00


	//----- nvinfo : EIATTR_KPARAM_INFO
	.align		4
.L_67:
        /*0038*/ 	.byte	0x04, 0x17
        /*003a*/ 	.short	(.L_69 - .L_68)
.L_68:
        /*003c*/ 	.word	0x00000000
        /*0040*/ 	.short	0x0000
        /*0042*/ 	.short	0x0000
        /*0044*/ 	.byte	0x00, 0xf5, 0x21, 0x00


	//----- nvinfo : EIATTR_SPARSE_MMA_MASK
	.align		4
.L_69:
        /*0048*/ 	.byte	0x03, 0x50
        /*004a*/ 	.short	0x0000


	//----- nvinfo : EIATTR_MAXREG_COUNT
	.align		4
        /*004c*/ 	.byte	0x03, 0x1b
        /*004e*/ 	.short	0x00ff


	//----- nvinfo : EIATTR_MERCURY_ISA_VERSION
	.align		4
        /*0050*/ 	.byte	0x03, 0x5f
        /*0052*/ 	.short	0x0101


	//----- nvinfo : EIATTR_VRC_CTA_INIT_COUNT
	.align		4
        /*0054*/ 	.byte	0x02, 0x4a
	.zero		1
	.zero		1


	//----- nvinfo : EIATTR_EXIT_INSTR_OFFSETS
	.align		4
        /*0058*/ 	.byte	0x04, 0x1c
        /*005a*/ 	.short	(.L_71 - .L_70)


	//   ....[0]....
.L_70:
        /*005c*/ 	.word	0x00000060


	//   ....[1]....
        /*0060*/ 	.word	0x00001470


	//----- nvinfo : EIATTR_CBANK_PARAM_SIZE
	.align		4
.L_71:
        /*0064*/ 	.byte	0x03, 0x19
        /*0066*/ 	.short	0x0020


	//----- nvinfo : EIATTR_PARAM_CBANK
	.align		4
        /*0068*/ 	.byte	0x04, 0x0a
        /*006a*/ 	.short	(.L_73 - .L_72)
	.align		4
.L_72:
        /*006c*/ 	.word	index@(.nv.constant0._ZN3x643gpu9transposeEPmPKmmm)
        /*0070*/ 	.short	0x0380
        /*0072*/ 	.short	0x0020


	//----- nvinfo : EIATTR_SW_WAR
	.align		4
.L_73:
        /*0074*/ 	.byte	0x04, 0x36
        /*0076*/ 	.short	(.L_75 - .L_74)
.L_74:
        /*0078*/ 	.word	0x00000008
.L_75:


//--------------------- .nv.info._ZN3x643gpu13m4ri_multiplyEPKmmmS2_mmPmPKbj --------------------------
	.section	.nv.info._ZN3x643gpu13m4ri_multiplyEPKmmmS2_mmPmPKbj,"",@"SHT_CUDA_INFO"
	.sectionflags	@""
	.align	4


	//----- nvinfo : EIATTR_CUDA_API_VERSION
	.align		4
        /*0000*/ 	.byte	0x04, 0x37
        /*0002*/ 	.short	(.L_77 - .L_76)
.L_76:
        /*0004*/ 	.word	0x00000082


	//----- nvinfo : EIATTR_KPARAM_INFO
	.align		4
.L_77:
        /*0008*/ 	.byte	0x04, 0x17
        /*000a*/ 	.short	(.L_79 - .L_78)
.L_78:
        /*000c*/ 	.word	0x00000000
        /*0010*/ 	.short	0x0008
        /*0012*/ 	.short	0x0040
        /*0014*/ 	.byte	0x00, 0xf0, 0x11, 0x00


	//----- nvinfo : EIATTR_KPARAM_INFO
	.align		4
.L_79:
        /*0018*/ 	.byte	0x04, 0x17
        /*001a*/ 	.short	(.L_81 - .L_80)
.L_80:
        /*001c*/ 	.word	0x00000000
        /*0020*/ 	.short	0x0007
        /*0022*/ 	.short	0x0038
        /*0024*/ 	.byte	0x00, 0xf5, 0x21, 0x00


	//----- nvinfo : EIATTR_KPARAM_INFO
	.align		4
.L_81:
        /*0028*/ 	.byte	0x04, 0x17
        /*002a*/ 	.short	(.L_83 - .L_82)
.L_82:
        /*002c*/ 	.word	0x00000000
        /*0030*/ 	.short	0x0006
        /*0032*/ 	.short	0x0030
        /*0034*/ 	.byte	0x00, 0xf5, 0x21, 0x00


	//----- nvinfo : EIATTR_KPARAM_INFO
	.align		4
.L_83:
        /*0038*/ 	.byte	0x04, 0x17
        /*003a*/ 	.short	(.L_85 - .L_84)
.L_84:
        /*003c*/ 	.word	0x00000000
        /*0040*/ 	.short	0x0005
        /*0042*/ 	.short	0x0028
        /*0044*/ 	.byte	0x00, 0xf0, 0x21, 0x00


	//----- nvinfo : EIATTR_KPARAM_INFO
	.align		4
.L_85:
        /*0048*/ 	.byte	0x04, 0x17
        /*004a*/ 	.short	(.L_87 - .L_86)
.L_86:
        /*004c*/ 	.word	0x00000000
        /*0050*/ 	.short	0x0004
        /*0052*/ 	.short	0x0020
        /*0054*/ 	.byte	0x00, 0xf0, 0x21, 0x00


	//----- nvinfo : EIATTR_KPARAM_INFO
	.align		4
.L_87:
        /*0058*/ 	.byte	0x04, 0x17
        /*005a*/ 	.short	(.L_89 - .L_88)
.L_88:
        /*005c*/ 	.word	0x00000000
        /*0060*/ 	.short	0x0003
        /*0062*/ 	.short	0x0018
        /*0064*/ 	.byte	0x00, 0xf5, 0x21, 0x00


	//----- nvinfo : EIATTR_KPARAM_INFO
	.align		4
.L_89:
        /*0068*/ 	.byte	0x04, 0x17
        /*006a*/ 	.short	(.L_91 - .L_90)
.L_90:
        /*006c*/ 	.word	0x00000000
        /*0070*/ 	.short	0x0002
        /*0072*/ 	.short	0x0010
        /*0074*/ 	.byte	0x00, 0xf0, 0x21, 0x00


	//----- nvinfo : EIATTR_KPARAM_INFO
	.align		4
.L_91:
        /*0078*/ 	.byte	0x04, 0x17
        /*007a*/ 	.short	(.L_93 - .L_92)
.L_92:
        /*007c*/ 	.word	0x00000000
        /*0080*/ 	.short	0x0001
        /*0082*/ 	.short	0x0008
        /*0084*/ 	.byte	0x00, 0xf0, 0x21, 0x00


	//----- nvinfo : EIATTR_KPARAM_INFO
	.align		4
.L_93:
        /*0088*/ 	.byte	0x04, 0x17
        /*008a*/ 	.short	(.L_95 - .L_94)
.L_94:
        /*008c*/ 	.word	0x00000000
        /*0090*/ 	.short	0x0000
        /*0092*/ 	.short	0x0000
        /*0094*/ 	.byte	0x00, 0xf5, 0x21, 0x00


	//----- nvinfo : EIATTR_SPARSE_MMA_MASK
	.align		4
.L_95:
        /*0098*/ 	.byte	0x03, 0x50
        /*009a*/ 	.short	0x0000


	//----- nvinfo : EIATTR_MAXREG_COUNT
	.align		4
        /*009c*/ 	.byte	0x03, 0x1b
        /*009e*/ 	.short	0x00ff


	//----- nvinfo : EIATTR_MERCURY_ISA_VERSION
	.align		4
        /*00a0*/ 	.byte	0x03, 0x5f
        /*00a2*/ 	.short	0x0101


	//----- nvinfo : EIATTR_VRC_CTA_INIT_COUNT
	.align		4
        /*00a4*/ 	.byte	0x02, 0x4a
	.zero		1
	.zero		1


	//----- nvinfo : EIATTR_EXIT_INSTR_OFFSETS
	.align		4
        /*00a8*/ 	.byte	0x04, 0x1c
        /*00aa*/ 	.short	(.L_97 - .L_96)


	//   ....[0]....
.L_96:
        /*00ac*/ 	.word	0x000000b0


	//   ....[1]....
        /*00b0*/ 	.word	0x00000870


	//   ....[2]....
        /*00b4*/ 	.word	0x00000a30


	//----- nvinfo : EIATTR_CRS_STACK_SIZE
	.align		4
.L_97:
        /*00b8*/ 	.byte	0x04, 0x1e
        /*00ba*/ 	.short	(.L_99 - .L_98)
.L_98:
        /*00bc*/ 	.word	0x00000000


	//----- nvinfo : EIATTR_CBANK_PARAM_SIZE
	.align		4
.L_99:
        /*00c0*/ 	.byte	0x03, 0x19
        /*00c2*/ 	.short	0x0044


	//----- nvinfo : EIATTR_PARAM_CBANK
	.align		4
        /*00c4*/ 	.byte	0x04, 0x0a
        /*00c6*/ 	.short	(.L_101 - .L_100)
	.align		4
.L_100:
        /*00c8*/ 	.word	index@(.nv.constant0._ZN3x643gpu13m4ri_multiplyEPKmmmS2_mmPmPKbj)
        /*00cc*/ 	.short	0x0380
        /*00ce*/ 	.short	0x0044


	//----- nvinfo : EIATTR_SW_WAR
	.align		4
.L_101:
        /*00d0*/ 	.byte	0x04, 0x36
        /*00d2*/ 	.short	(.L_103 - .L_102)
.L_102:
        /*00d4*/ 	.word	0x00000008
.L_103:


//--------------------- .nv.callgraph             --------------------------
	.section	.nv.callgraph,"",@"SHT_CUDA_CALLGRAPH"
	.align	4
	.sectionentsize	8
	.align		4
        /*0000*/ 	.word	0x00000000
	.align		4
        /*0004*/ 	.word	0xffffffff
	.align		4
        /*0008*/ 	.word	0x00000000
	.align		4
        /*000c*/ 	.word	0xfffffffe
	.align		4
        /*0010*/ 	.word	0x00000000
	.align		4
        /*0014*/ 	.word	0xfffffffd
	.align		4
        /*0018*/ 	.word	0x00000000
	.align		4
        /*001c*/ 	.word	0xfffffffc


//--------------------- .text._ZN3x643gpu12mar_multiplyEPKmmmS2_mmPm --------------------------
	.section	.text._ZN3x643gpu12mar_multiplyEPKmmmS2_mmPm,"ax",@progbits
	.align	128
        .global         _ZN3x643gpu12mar_multiplyEPKmmmS2_mmPm
        .type           _ZN3x643gpu12mar_multiplyEPKmmmS2_mmPm,@function
        .size           _ZN3x643gpu12mar_multiplyEPKmmmS2_mmPm,(.L_x_30 - _ZN3x643gpu12mar_multiplyEPKmmmS2_mmPm)
        .other          _ZN3x643gpu12mar_multiplyEPKmmmS2_mmPm,@"STO_CUDA_ENTRY STV_DEFAULT"
_ZN3x643gpu12mar_multiplyEPKmmmS2_mmPm:
.text._ZN3x643gpu12mar_multiplyEPKmmmS2_mmPm:
[----:B------:R-:W-:Y:S01]  /*0000*/  LDC R1, c[0x0][0x37c] ;  /* 0x0000df00ff017b82 */ /* 0x000fe20000000800 */
[----:B------:R-:W0:Y:S02]  /*0010*/  LDCU.64 UR6, c[0x0][0x390] ;  /* 0x00007200ff0677ac */ /* 0x000e240008000a00 */
[----:B0-----:R-:W-:-:S04]  /*0020*/  ISETP.NE.U32.AND P0, PT, RZ, UR6, PT ;  /* 0x00000006ff007c0c */ /* 0x001fc8000bf05070 */
[----:B------:R-:W-:-:S13]  /*0030*/  ISETP.NE.AND.EX P0, PT, RZ, UR7, PT, P0 ;  /* 0x00000007ff007c0c */ /* 0x000fda000bf05300 */
[----:B------:R-:W-:Y:S05]  /*0040*/  @!P0 EXIT ;  /* 0x000000000000894d */ /* 0x000fea0003800000 */
[----:B------:R-:W0:Y:S01]  /*0050*/  LDC.64 R8, c[0x0][0x3a8] ;  /* 0x0000ea00ff087b82 */ /* 0x000e220000000a00 */
[----:B------:R-:W1:Y:S01]  /*0060*/  S2R R3, SR_CTAID.X ;  /* 0x0000000000037919 */ /* 0x000e620000002500 */
[----:B------:R-:W2:Y:S01]  /*0070*/  LDCU UR4, c[0x0][0x360] ;  /* 0x00006c00ff0477ac */ /* 0x000ea20008000800 */
[----:B------:R-:W3:Y:S01]  /*0080*/  S2R R0, SR_TID.X ;  /* 0x0000000000007919 */ /* 0x000ee20000002100 */
[----:B0-----:R-:W-:-:S04]  /*0090*/  ISETP.GE.U32.AND P0, PT, R8, 0x40, PT ;  /* 0x000000400800780c */ /* 0x001fc80003f06070 */
[----:B------:R-:W-:-:S13]  /*00a0*/  ISETP.GE.U32.AND.EX P0, PT, R9, RZ, PT, P0 ;  /* 0x000000ff0900720c */ /* 0x000fda0003f06100 */
[----:B-123--:R-:W-:Y:S05]  /*00b0*/  @!P0 EXIT ;  /* 0x000000000000894d */ /* 0x00efea0003800000 */
[--C-:B------:R-:W-:Y:S01]  /*00c0*/  SHF.R.U64 R4, R8, 0x6, R9.reuse ;  /* 0x0000000608047819 */ /* 0x100fe20000001209 */
[----:B------:R-:W-:Y:S01]  /*00d0*/  IMAD R3, R3, UR4, R0 ;  /* 0x0000000403037c24 */ /* 0x000fe2000f8e0200 */
[----:B------:R-:W-:Y:S01]  /*00e0*/  SHF.R.U32.HI R6, RZ, 0x6, R9 ;  /* 0x00000006ff067819 */ /* 0x000fe20000011609 */
[----:B------:R-:W0:Y:S01]  /*00f0*/  LDCU.64 UR10, c[0x0][0x358] ;  /* 0x00006b00ff0a77ac */ /* 0x000e220008000a00 */
[----:B------:R-:W-:Y:S01]  /*0100*/  LOP3.LUT R2, R4, 0x7, RZ, 0xc0, !PT ;  /* 0x0000000704027812 */ /* 0x000fe200078ec0ff */
[----:B------:R-:W-:Y:S01]  /*0110*/  IMAD.WIDE.U32 R10, R3, UR6, RZ ;  /* 0x00000006030a7c25 */ /* 0x000fe2000f8e00ff */
[----:B------:R-:W-:Y:S01]  /*0120*/  LOP3.LUT R5, R6, 0x3ffffff, RZ, 0xc0, !PT ;  /* 0x03ffffff06057812 */ /* 0x000fe200078ec0ff */
[----:B------:R-:W-:Y:S01]  /*0130*/  UMOV UR4, URZ ;  /* 0x000000ff00047c82 */ /* 0x000fe20008000000 */
[----:B------:R-:W-:Y:S01]  /*0140*/  IADD3 R2, P1, PT, R2, -0x1, RZ ;  /* 0xffffffff02027810 */ /* 0x000fe20007f3e0ff */
[----:B------:R-:W-:-:S03]  /*0150*/  UMOV UR5, URZ ;  /* 0x000000ff00057c82 */ /* 0x000fc60008000000 */
[----:B------:R-:W-:Y:S01]  /*0160*/  ISETP.GE.U32.AND P0, PT, R2, 0x3, PT ;  /* 0x000000030200780c */ /* 0x000fe20003f06070 */
[----:B------:R-:W-:Y:S02]  /*0170*/  IMAD.X R0, RZ, RZ, -0x1, P1 ;  /* 0xffffffffff007424 */ /* 0x000fe400008e06ff */
[----:B------:R-:W-:Y:S01]  /*0180*/  IMAD R2, R3, UR7, R11 ;  /* 0x0000000703027c24 */ /* 0x000fe2000f8e020b */
[----:B------:R-:W-:Y:S02]  /*0190*/  LOP3.LUT R3, R8, 0xc0, RZ, 0xc0, !PT ;  /* 0x000000c008037812 */ /* 0x000fe400078ec0ff */
[----:B------:R-:W-:Y:S02]  /*01a0*/  ISETP.GE.U32.AND.EX P0, PT, R0, RZ, PT, P0 ;  /* 0x000000ff0000720c */ /* 0x000fe40003f06100 */
[C---:B------:R-:W-:Y:S02]  /*01b0*/  IADD3 R0, P1, PT, R4.reuse, -0x1, RZ ;  /* 0xffffffff04007810 */ /* 0x040fe40007f3e0ff */
[----:B------:R-:W-:-:S02]  /*01c0*/  LOP3.LUT R4, R4, 0xfffffff8, RZ, 0xc0, !PT ;  /* 0xfffffff804047812 */ /* 0x000fc400078ec0ff */
[----:B0-----:R-:W-:-:S09]  /*01d0*/  IADD3.X R6, PT, PT, R6, -0x1, RZ, P1, !PT ;  /* 0xffffffff06067810 */ /* 0x001fd20000ffe4ff */
.L_x_5:
[----:B0-----:R-:W0:Y:S01]  /*01e0*/  LDCU.64 UR6, c[0x0][0x380] ;  /* 0x00007000ff0677ac */ /* 0x001e220008000a00 */
[----:B---3--:R-:W-:Y:S01]  /*01f0*/  IADD3 R12, P1, PT, R10, UR4, RZ ;  /* 0x000000040a0c7c10 */ /* 0x008fe2000ff3e0ff */
[----:B-1----:R-:W1:Y:S03]  /*0200*/  LDCU.64 UR14, c[0x0][0x3a8] ;  /* 0x00007500ff0e77ac */ /* 0x002e660008000a00 */
[----:B------:R-:W-:Y:S01]  /*0210*/  IADD3.X R7, PT, PT, R2, UR5, RZ, P1, !PT ;  /* 0x0000000502077c10 */ /* 0x000fe20008ffe4ff */
[----:B--2---:R-:W2:Y:S03]  /*0220*/  LDCU.64 UR12, c[0x0][0x390] ;  /* 0x00007200ff0c77ac */ /* 0x004ea60008000a00 */
[--C-:B------:R-:W-:Y:S02]  /*0230*/  SHF.R.U64 R8, R12, 0x3, R7.reuse ;  /* 0x000000030c087819 */ /* 0x100fe40000001207 */
[----:B------:R-:W-:-:S02]  /*0240*/  SHF.R.U32.HI R7, RZ, 0x3, R7 ;  /* 0x00000003ff077819 */ /* 0x000fc40000011607 */
[----:B------:R-:W-:Y:S02]  /*0250*/  LOP3.LUT R8, R8, 0xfffffff8, RZ, 0xc0, !PT ;  /* 0xfffffff808087812 */ /* 0x000fe400078ec0ff */
[----:B------:R-:W-:Y:S02]  /*0260*/  LOP3.LUT R7, R7, 0x1fffffff, RZ, 0xc0, !PT ;  /* 0x1fffffff07077812 */ /* 0x000fe400078ec0ff */
[----:B0-----:R-:W-:-:S04]  /*0270*/  IADD3 R8, P1, PT, R8, UR6, RZ ;  /* 0x0000000608087c10 */ /* 0x001fc8000ff3e0ff */
[----:B------:R-:W-:-:S06]  /*0280*/  IADD3.X R9, PT, PT, R7, UR7, RZ, P1, !PT ;  /* 0x0000000707097c10 */ /* 0x000fcc0008ffe4ff */
[----:B------:R-:W3:Y:S01]  /*0290*/  LDG.E.64 R8, desc[UR10][R8.64] ;  /* 0x0000000a08087981 */ /* 0x000ee2000c1e1b00 */
[----:B------:R-:W-:Y:S01]  /*02a0*/  ISETP.GE.U32.AND P1, PT, R0, 0x7, PT ;  /* 0x000000070000780c */ /* 0x000fe20003f26070 */
[----:B-1----:R-:W-:Y:S01]  /*02b0*/  UIMAD UR8, UR5, UR14, URZ ;  /* 0x0000000e050872a4 */ /* 0x002fe2000f8e02ff */
[----:B------:R-:W-:Y:S01]  /*02c0*/  IMAD.MOV.U32 R14, RZ, RZ, 0x1 ;  /* 0x00000001ff0e7424 */ /* 0x000fe200078e00ff */
[----:B------:R-:W-:Y:S01]  /*02d0*/  LOP3.LUT R7, R12, 0x3f, RZ, 0xc0, !PT ;  /* 0x0000003f0c077812 */ /* 0x000fe200078ec0ff */
[----:B------:R-:W-:Y:S01]  /*02e0*/  UIMAD.WIDE.U32 UR6, UR4, UR14, URZ ;  /* 0x0000000e040672a5 */ /* 0x000fe2000f8e00ff */
[----:B------:R-:W-:Y:S01]  /*02f0*/  ISETP.GE.U32.AND.EX P1, PT, R6, RZ, PT, P1 ;  /* 0x000000ff0600720c */ /* 0x000fe20003f26110 */
[----:B------:R-:W-:Y:S01]  /*0300*/  UIMAD UR8, UR4, UR15, UR8 ;  /* 0x0000000f040872a4 */ /* 0x000fe2000f8e0208 */
[----:B------:R-:W-:Y:S01]  /*0310*/  SHF.L.U32 R7, R14, R7, RZ ;  /* 0x000000070e077219 */ /* 0x000fe200000006ff */
[----:B------:R-:W-:Y:S01]  /*0320*/  UIADD3 UR4, UP1, UPT, UR4, 0x1, URZ ;  /* 0x0000000104047890 */ /* 0x000fe2000ff3e0ff */
[----:B------:R-:W-:Y:S01]  /*0330*/  SHF.R.U64 R20, R10, 0x6, R2 ;  /* 0x000000060a147819 */ /* 0x000fe20000001202 */
[----:B------:R-:W-:Y:S01]  /*0340*/  UIADD3 UR7, UPT, UPT, UR7, UR8, URZ ;  /* 0x0000000807077290 */ /* 0x000fe2000fffe0ff */
[----:B------:R-:W-:Y:S01]  /*0350*/  SHF.R.S32.HI R13, RZ, 0x1f, R7 ;  /* 0x0000001fff0d7819 */ /* 0x000fe20000011407 */
[----:B--2---:R-:W-:-:S02]  /*0360*/  UISETP.NE.U32.AND UP0, UPT, UR4, UR12, UPT ;  /* 0x0000000c0400728c */ /* 0x004fc4000bf05070 */
[----:B------:R-:W-:Y:S02]  /*0370*/  UIADD3.X UR5, UPT, UPT, URZ, UR5, URZ, UP1, !UPT ;  /* 0x00000005ff057290 */ /* 0x000fe40008ffe4ff */
[----:B------:R-:W-:Y:S02]  /*0380*/  USHF.R.U64 UR8, UR6, 0x6, UR7 ;  /* 0x0000000606087899 */ /* 0x000fe40008001207 */
[----:B------:R-:W-:Y:S02]  /*0390*/  USHF.R.U32.HI UR9, URZ, 0x6, UR7 ;  /* 0x00000006ff097899 */ /* 0x000fe40008011607 */
[----:B------:R-:W-:Y:S01]  /*03a0*/  UISETP.NE.AND.EX UP0, UPT, UR5, UR13, UPT, UP0 ;  /* 0x0000000d0500728c */ /* 0x000fe2000bf05300 */
[----:B---3--:R-:W-:Y:S02]  /*03b0*/  LOP3.LUT R7, R8, R7, RZ, 0xc0, !PT ;  /* 0x0000000708077212 */ /* 0x008fe400078ec0ff */
[----:B------:R-:W-:Y:S02]  /*03c0*/  LOP3.LUT R8, R9, R13, RZ, 0xc0, !PT ;  /* 0x0000000d09087212 */ /* 0x000fe400078ec0ff */
[----:B------:R-:W-:-:S02]  /*03d0*/  CS2R R12, SRZ ;  /* 0x00000000000c7805 */ /* 0x000fc4000001ff00 */
[----:B------:R-:W-:Y:S01]  /*03e0*/  SHF.R.U32.HI R9, RZ, 0x6, R2 ;  /* 0x00000006ff097819 */ /* 0x000fe20000011602 */
[----:B------:R-:W-:Y:S06]  /*03f0*/  @!P1 BRA `(.L_x_0) ;  /* 0x0000000400549947 */ /* 0x000fec0003800000 */
[----:B------:R-:W0:Y:S01]  /*0400*/  LDCU.64 UR6, c[0x0][0x398] ;  /* 0x00007300ff0677ac */ /* 0x000e220008000a00 */
[----:B------:R-:W-:Y:S01]  /*0410*/  ISETP.NE.U32.AND P1, PT, R7, RZ, PT ;  /* 0x000000ff0700720c */ /* 0x000fe20003f25070 */
[----:B------:R-:W-:Y:S01]  /*0420*/  IMAD.MOV.U32 R22, RZ, RZ, R4 ;  /* 0x000000ffff167224 */ /* 0x000fe200078e0004 */
[----:B------:R-:W1:Y:S02]  /*0430*/  LDCU.64 UR12, c[0x0][0x3b0] ;  /* 0x00007600ff0c77ac */ /* 0x000e640008000a00 */
[----:B------:R-:W-:Y:S01]  /*0440*/  ISETP.NE.AND.EX P1, PT, R8, RZ, PT, P1 ;  /* 0x000000ff0800720c */ /* 0x000fe20003f25310 */
[----:B------:R-:W-:Y:S01]  /*0450*/  IMAD.MOV.U32 R21, RZ, RZ, R5 ;  /* 0x000000ffff157224 */ /* 0x000fe200078e0005 */
[----:B0-----:R-:W-:-:S04]  /*0460*/  ULEA UR6, UP1, UR8, UR6, 0x3 ;  /* 0x0000000608067291 */ /* 0x001fc8000f8218ff */
[----:B------:R-:W-:Y:S01]  /*0470*/  ULEA.HI.X UR7, UR8, UR7, UR9, 0x3, UP1 ;  /* 0x0000000708077291 */ /* 0x000fe200088f1c09 */
[----:B-1----:R-:W-:Y:S01]  /*0480*/  LEA R23, P2, R20, UR12, 0x3 ;  /* 0x0000000c14177c11 */ /* 0x002fe2000f8418ff */
[----:B------:R-:W-:-:S03]  /*0490*/  UIADD3 UR6, UP1, UPT, UR6, 0x20, URZ ;  /* 0x0000002006067890 */ /* 0x000fc6000ff3e0ff */
[----:B------:R-:W-:Y:S01]  /*04a0*/  LEA.HI.X R24, R20, UR13, R9, 0x3, P2 ;  /* 0x0000000d14187c11 */ /* 0x000fe200090f1c09 */
[----:B------:R-:W-:Y:S01]  /*04b0*/  UIADD3.X UR7, UPT, UPT, URZ, UR7, URZ, UP1, !UPT ;  /* 0x00000007ff077290 */ /* 0x000fe20008ffe4ff */
[----:B------:R-:W-:Y:S01]  /*04c0*/  IADD3 R23, P2, PT, R23, 0x20, RZ ;  /* 0x0000002017177810 */ /* 0x000fe20007f5e0ff */
[----:B------:R-:W-:-:S04]  /*04d0*/  IMAD.U32 R12, RZ, RZ, UR6 ;  /* 0x00000006ff0c7e24 */ /* 0x000fc8000f8e00ff */
[----:B------:R-:W-:Y:S02]  /*04e0*/  IMAD.X R24, RZ, RZ, R24, P2 ;  /* 0x000000ffff187224 */ /* 0x000fe400010e0618 */
[----:B------:R-:W-:-:S07]  /*04f0*/  IMAD.U32 R13, RZ, RZ, UR7 ;  /* 0x00000007ff0d7e24 */ /* 0x000fce000f8e00ff */
.L_x_1:
[----:B-1----:R-:W-:Y:S01]  /*0500*/  IMAD.MOV.U32 R14, RZ, RZ, R23 ;  /* 0x000000ffff0e7224 */ /* 0x002fe200078e0017 */
[----:B------:R-:W2:Y:S01]  /*0510*/  LDG.E.64 R18, desc[UR10][R12.64+-0x20] ;  /* 0xffffe00a0c127981 */ /* 0x000ea2000c1e1b00 */
[----:B------:R-:W-:-:S05]  /*0520*/  IMAD.MOV.U32 R15, RZ, RZ, R24 ;  /* 0x000000ffff0f7224 */ /* 0x000fca00078e0018 */
[----:B------:R-:W3:Y:S01]  /*0530*/  LDG.E.64 R16, desc[UR10][R14.64+-0x20] ;  /* 0xffffe00a0e107981 */ /* 0x000ee2000c1e1b00 */
[----:B--2---:R-:W-:Y:S02]  /*0540*/  SEL R25, R18, RZ, P1 ;  /* 0x000000ff12197207 */ /* 0x004fe40000800000 */
[----:B------:R-:W-:Y:S02]  /*0550*/  SEL R19, R19, RZ, P1 ;  /* 0x000000ff13137207 */ /* 0x000fe40000800000 */
[----:B---3--:R-:W-:Y:S02]  /*0560*/  LOP3.LUT R24, R16, R25, RZ, 0x3c, !PT ;  /* 0x0000001910187212 */ /* 0x008fe400078e3cff */
[----:B------:R-:W-:Y:S02]  /*0570*/  LOP3.LUT R25, R17, R19, RZ, 0x3c, !PT ;  /* 0x0000001311197212 */ /* 0x000fe400078e3cff */
[----:B------:R-:W2:Y:S04]  /*0580*/  LDG.E.64 R16, desc[UR10][R14.64+-0x18] ;  /* 0xffffe80a0e107981 */ /* 0x000ea8000c1e1b00 */
[----:B------:R0:W-:Y:S04]  /*0590*/  STG.E.64 desc[UR10][R14.64+-0x20], R24 ;  /* 0xffffe0180e007986 */ /* 0x0001e8000c101b0a */
[----:B------:R-:W3:Y:S02]  /*05a0*/  LDG.E.64 R18, desc[UR10][R12.64+-0x18] ;  /* 0xffffe80a0c127981 */ /* 0x000ee4000c1e1b00 */
[----:B---3--:R-:W-:-:S02]  /*05b0*/  SEL R27, R18, RZ, P1 ;  /* 0x000000ff121b7207 */ /* 0x008fc40000800000 */
[----:B------:R-:W-:Y:S02]  /*05c0*/  SEL R19, R19, RZ, P1 ;  /* 0x000000ff13137207 */ /* 0x000fe40000800000 */
[----:B--2---:R-:W-:Y:S02]  /*05d0*/  LOP3.LUT R26, R16, R27, RZ, 0x3c, !PT ;  /* 0x0000001b101a7212 */ /* 0x004fe400078e3cff */
[----:B------:R-:W-:Y:S02]  /*05e0*/  LOP3.LUT R27, R17, R19, RZ, 0x3c, !PT ;  /* 0x00000013111b7212 */ /* 0x000fe400078e3cff */
[----:B------:R-:W0:Y:S04]  /*05f0*/  LDG.E.64 R16, desc[UR10][R14.64+-0x10] ;  /* 0xfffff00a0e107981 */ /* 0x000e28000c1e1b00 */
[----:B------:R1:W-:Y:S04]  /*0600*/  STG.E.64 desc[UR10][R14.64+-0x18], R26 ;  /* 0xffffe81a0e007986 */ /* 0x0003e8000c101b0a */
[----:B------:R-:W2:Y:S02]  /*0610*/  LDG.E.64 R18, desc[UR10][R12.64+-0x10] ;  /* 0xfffff00a0c127981 */ /* 0x000ea4000c1e1b00 */
[----:B--2---:R-:W-:-:S02]  /*0620*/  SEL R23, R18, RZ, P1 ;  /* 0x000000ff12177207 */ /* 0x004fc40000800000 */
[----:B------:R-:W-:Y:S02]  /*0630*/  SEL R19, R19, RZ, P1 ;  /* 0x000000ff13137207 */ /* 0x000fe40000800000 */
[----:B0-----:R-:W-:Y:S02]  /*0640*/  LOP3.LUT R24, R16, R23, RZ, 0x3c, !PT ;  /* 0x0000001710187212 */ /* 0x001fe400078e3cff */
[----:B------:R-:W-:Y:S02]  /*0650*/  LOP3.LUT R25, R17, R19, RZ, 0x3c, !PT ;  /* 0x0000001311197212 */ /* 0x000fe400078e3cff */
[----:B------:R-:W1:Y:S04]  /*0660*/  LDG.E.64 R16, desc[UR10][R14.64+-0x8] ;  /* 0xfffff80a0e107981 */ /* 0x000e68000c1e1b00 */
[----:B------:R0:W-:Y:S04]  /*0670*/  STG.E.64 desc[UR10][R14.64+-0x10], R24 ;  /* 0xfffff0180e007986 */ /* 0x0001e8000c101b0a */
[----:B------:R-:W2:Y:S02]  /*0680*/  LDG.E.64 R18, desc[UR10][R12.64+-0x8] ;  /* 0xfffff80a0c127981 */ /* 0x000ea4000c1e1b00 */
[----:B--2---:R-:W-:-:S02]  /*0690*/  SEL R23, R18, RZ, P1 ;  /* 0x000000ff12177207 */ /* 0x004fc40000800000 */
[----:B------:R-:W-:Y:S02]  /*06a0*/  SEL R19, R19, RZ, P1 ;  /* 0x000000ff13137207 */ /* 0x000fe40000800000 */
[----:B-1----:R-:W-:Y:S02]  /*06b0*/  LOP3.LUT R26, R16, R23, RZ, 0x3c, !PT ;  /* 0x00000017101a7212 */ /* 0x002fe400078e3cff */
        /* <DEDUP_REMOVED lines=16> */
[----:B------:R-:W-:Y:S04]  /*07c0*/  STG.E.64 desc[UR10][R14.64+0x8], R26 ;  /* 0x0000081a0e007986 */ /* 0x000fe8000c101b0a */
[----:B------:R-:W2:Y:S01]  /*07d0*/  LDG.E.64 R16, desc[UR10][R12.64+0x10] ;  /* 0x0000100a0c107981 */ /* 0x000ea2000c1e1b00 */
[----:B------:R-:W-:-:S02]  /*07e0*/  IADD3 R22, P2, PT, R22, -0x8, RZ ;  /* 0xfffffff816167810 */ /* 0x000fc40007f5e0ff */
[----:B--2---:R-:W-:Y:S02]  /*07f0*/  SEL R23, R16, RZ, P1 ;  /* 0x000000ff10177207 */ /* 0x004fe40000800000 */
[----:B------:R-:W-:Y:S02]  /*0800*/  SEL R17, R17, RZ, P1 ;  /* 0x000000ff11117207 */ /* 0x000fe40000800000 */
[----:B0-----:R-:W-:Y:S02]  /*0810*/  LOP3.LUT R24, R18, R23, RZ, 0x3c, !PT ;  /* 0x0000001712187212 */ /* 0x001fe400078e3cff */
[----:B------:R-:W-:Y:S02]  /*0820*/  LOP3.LUT R25, R19, R17, RZ, 0x3c, !PT ;  /* 0x0000001113197212 */ /* 0x000fe400078e3cff */
[----:B------:R-:W2:Y:S04]  /*0830*/  LDG.E.64 R18, desc[UR10][R14.64+0x18] ;  /* 0x0000180a0e127981 */ /* 0x000ea8000c1e1b00 */
[----:B------:R0:W-:Y:S04]  /*0840*/  STG.E.64 desc[UR10][R14.64+0x10], R24 ;  /* 0x000010180e007986 */ /* 0x0001e8000c101b0a */
[----:B------:R1:W3:Y:S01]  /*0850*/  LDG.E.64 R16, desc[UR10][R12.64+0x18] ;  /* 0x0000180a0c107981 */ /* 0x0002e2000c1e1b00 */
[----:B------:R-:W-:-:S02]  /*0860*/  IADD3.X R21, PT, PT, R21, -0x1, RZ, P2, !PT ;  /* 0xffffffff15157810 */ /* 0x000fc400017fe4ff */
[----:B------:R-:W-:-:S04]  /*0870*/  ISETP.NE.U32.AND P2, PT, R22, RZ, PT ;  /* 0x000000ff1600720c */ /* 0x000fc80003f45070 */
[----:B------:R-:W-:Y:S02]  /*0880*/  ISETP.NE.AND.EX P2, PT, R21, RZ, PT, P2 ;  /* 0x000000ff1500720c */ /* 0x000fe40003f45320 */
[----:B-1----:R-:W-:-:S05]  /*0890*/  IADD3 R12, P3, PT, R12, 0x40, RZ ;  /* 0x000000400c0c7810 */ /* 0x002fca0007f7e0ff */
[----:B------:R-:W-:Y:S01]  /*08a0*/  IMAD.X R13, RZ, RZ, R13, P3 ;  /* 0x000000ffff0d7224 */ /* 0x000fe200018e060d */
[----:B---3--:R-:W-:Y:S02]  /*08b0*/  SEL R23, R16, RZ, P1 ;  /* 0x000000ff10177207 */ /* 0x008fe40000800000 */
[----:B------:R-:W-:Y:S02]  /*08c0*/  SEL R17, R17, RZ, P1 ;  /* 0x000000ff11117207 */ /* 0x000fe40000800000 */
[----:B--2---:R-:W-:Y:S02]  /*08d0*/  LOP3.LUT R16, R18, R23, RZ, 0x3c, !PT ;  /* 0x0000001712107212 */ /* 0x004fe400078e3cff */
[----:B------:R-:W-:Y:S02]  /*08e0*/  LOP3.LUT R17, R19, R17, RZ, 0x3c, !PT ;  /* 0x0000001113117212 */ /* 0x000fe400078e3cff */
[----:B------:R-:W-:-:S03]  /*08f0*/  IADD3 R23, P4, PT, R14, 0x40, RZ ;  /* 0x000000400e177810 */ /* 0x000fc60007f9e0ff */
[----:B------:R1:W-:Y:S02]  /*0900*/  STG.E.64 desc[UR10][R14.64+0x18], R16 ;  /* 0x000018100e007986 */ /* 0x0003e4000c101b0a */
[----:B0-----:R-:W-:Y:S01]  /*0910*/  IMAD.X R24, RZ, RZ, R15, P4 ;  /* 0x000000ffff187224 */ /* 0x001fe200020e060f */
[----:B------:R-:W-:Y:S07]  /*0920*/  @P2 BRA `(.L_x_1) ;  /* 0xfffffff800f42947 */ /* 0x000fee000383ffff */
[----:B------:R-:W-:Y:S02]  /*0930*/  IMAD.MOV.U32 R13, RZ, RZ, R4 ;  /* 0x000000ffff0d7224 */ /* 0x000fe400078e0004 */
[----:B------:R-:W-:-:S07]  /*0940*/  IMAD.MOV.U32 R12, RZ, RZ, R5 ;  /* 0x000000ffff0c7224 */ /* 0x000fce00078e0005 */
.L_x_0:
[----:B------:R-:W-:-:S09]  /*0950*/  ULOP3.LUT UP1, URZ, UR14, 0x1c0, URZ, 0xc0, !UPT ;  /* 0x000001c00eff7892 */ /* 0x000fd2000f82c0ff */
[----:B------:R-:W-:Y:S05]  /*0960*/  BRA.U !UP1, `(.L_x_2) ;  /* 0x0000000509907547 */ /* 0x000fea000b800000 */
[----:B------:R-:W-:Y:S01]  /*0970*/  ISETP.NE.AND P2, PT, R3, RZ, PT ;  /* 0x000000ff0300720c */ /* 0x000fe20003f45270 */
[----:B------:R-:W-:-:S12]  /*0980*/  @!P0 BRA `(.L_x_3) ;  /* 0x0000000000a88947 */ /* 0x000fd80003800000 */
[----:B-1----:R-:W0:Y:S01]  /*0990*/  LDC.64 R14, c[0x0][0x398] ;  /* 0x0000e600ff0e7b82 */ /* 0x002e220000000a00 */
[----:B------:R-:W1:Y:S01]  /*09a0*/  LDCU.64 UR6, c[0x0][0x3b0] ;  /* 0x00007600ff0677ac */ /* 0x000e620008000a00 */
[C---:B------:R-:W-:Y:S02]  /*09b0*/  IADD3 R17, P1, PT, R13.reuse, UR8, RZ ;  /* 0x000000080d117c10 */ /* 0x040fe4000ff3e0ff */
[----:B------:R-:W-:Y:S02]  /*09c0*/  IADD3 R20, P3, PT, R13, R20, RZ ;  /* 0x000000140d147210 */ /* 0x000fe40007f7e0ff */
[----:B------:R-:W-:-:S03]  /*09d0*/  IADD3.X R18, PT, PT, R12, UR9, RZ, P1, !PT ;  /* 0x000000090c127c10 */ /* 0x000fc60008ffe4ff */
[----:B------:R-:W-:Y:S01]  /*09e0*/  IMAD.X R9, R12, 0x1, R9, P3 ;  /* 0x000000010c097824 */ /* 0x000fe200018e0609 */
[----:B-1----:R-:W-:Y:S02]  /*09f0*/  LEA R16, P3, R20, UR6, 0x3 ;  /* 0x0000000614107c11 */ /* 0x002fe4000f8618ff */
[----:B0-----:R-:W-:-:S04]  /*0a00*/  LEA R14, P1, R17, R14, 0x3 ;  /* 0x0000000e110e7211 */ /* 0x001fc800078218ff */
[----:B------:R-:W-:Y:S02]  /*0a10*/  LEA.HI.X R15, R17, R15, R18, 0x3, P1 ;  /* 0x0000000f110f7211 */ /* 0x000fe400008f1c12 */
[----:B------:R-:W-:-:S03]  /*0a20*/  LEA.HI.X R17, R20, UR7, R9, 0x3, P3 ;  /* 0x0000000714117c11 */ /* 0x000fc600098f1c09 */
[----:B------:R-:W2:Y:S04]  /*0a30*/  LDG.E.64 R20, desc[UR10][R14.64] ;  /* 0x0000000a0e147981 */ /* 0x000ea8000c1e1b00 */
[----:B------:R-:W3:Y:S01]  /*0a40*/  LDG.E.64 R18, desc[UR10][R16.64] ;  /* 0x0000000a10127981 */ /* 0x000ee2000c1e1b00 */
[----:B------:R-:W-:-:S04]  /*0a50*/  ISETP.NE.U32.AND P1, PT, R7, RZ, PT ;  /* 0x000000ff0700720c */ /* 0x000fc80003f25070 */
[----:B------:R-:W-:-:S04]  /*0a60*/  ISETP.NE.AND.EX P1, PT, R8, RZ, PT, P1 ;  /* 0x000000ff0800720c */ /* 0x000fc80003f25310 */
        /* <DEDUP_REMOVED lines=13> */
[----:B------:R-:W3:Y:S02]  /*0b40*/  LDG.E.64 R20, desc[UR10][R14.64+0x10] ;  /* 0x0000100a0e147981 */ /* 0x000ee4000c1e1b00 */
[----:B---3--:R-:W-:-:S02]  /*0b50*/  SEL R9, R20, RZ, P1 ;  /* 0x000000ff14097207 */ /* 0x008fc40000800000 */
[----:B------:R-:W-:Y:S02]  /*0b60*/  SEL R21, R21, RZ, P1 ;  /* 0x000000ff15157207 */ /* 0x000fe40000800000 */
[----:B0-----:R-:W-:Y:S02]  /*0b70*/  LOP3.LUT R22, R18, R9, RZ, 0x3c, !PT ;  /* 0x0000000912167212 */ /* 0x001fe400078e3cff */
[----:B------:R-:W-:Y:S02]  /*0b80*/  LOP3.LUT R23, R19, R21, RZ, 0x3c, !PT ;  /* 0x0000001513177212 */ /* 0x000fe400078e3cff */
[----:B------:R-:W3:Y:S04]  /*0b90*/  LDG.E.64 R18, desc[UR10][R16.64+0x18] ;  /* 0x0000180a10127981 */ /* 0x000ee8000c1e1b00 */
[----:B------:R2:W-:Y:S04]  /*0ba0*/  STG.E.64 desc[UR10][R16.64+0x10], R22 ;  /* 0x0000101610007986 */ /* 0x0005e8000c101b0a */
[----:B------:R-:W4:Y:S02]  /*0bb0*/  LDG.E.64 R20, desc[UR10][R14.64+0x18] ;  /* 0x0000180a0e147981 */ /* 0x000f24000c1e1b00 */
[----:B----4-:R-:W-:-:S02]  /*0bc0*/  SEL R9, R20, RZ, P1 ;  /* 0x000000ff14097207 */ /* 0x010fc40000800000 */
[----:B------:R-:W-:Y:S02]  /*0bd0*/  SEL R21, R21, RZ, P1 ;  /* 0x000000ff15157207 */ /* 0x000fe40000800000 */
[----:B---3--:R-:W-:Y:S02]  /*0be0*/  LOP3.LUT R18, R18, R9, RZ, 0x3c, !PT ;  /* 0x0000000912127212 */ /* 0x008fe400078e3cff */
[----:B------:R-:W-:-:S05]  /*0bf0*/  LOP3.LUT R19, R19, R21, RZ, 0x3c, !PT ;  /* 0x0000001513137212 */ /* 0x000fca00078e3cff */
[----:B------:R2:W-:Y:S01]  /*0c00*/  STG.E.64 desc[UR10][R16.64+0x18], R18 ;  /* 0x0000181210007986 */ /* 0x0005e2000c101b0a */
[----:B------:R-:W-:-:S05]  /*0c10*/  IADD3 R13, P1, PT, R13, 0x4, RZ ;  /* 0x000000040d0d7810 */ /* 0x000fca0007f3e0ff */
[----:B------:R-:W-:-:S08]  /*0c20*/  IMAD.X R12, RZ, RZ, R12, P1 ;  /* 0x000000ffff0c7224 */ /* 0x000fd000008e060c */
.L_x_3:
[----:B------:R-:W-:Y:S05]  /*0c30*/  @!P2 BRA `(.L_x_2) ;  /* 0x0000000000dca947 */ /* 0x000fea0003800000 */
[----:B------:R-:W-:Y:S01]  /*0c40*/  ISETP.NE.AND P1, PT, R3, 0x40, PT ;  /* 0x000000400300780c */ /* 0x000fe20003f25270 */
[----:B------:R-:W-:-:S12]  /*0c50*/  ULOP3.LUT UP1, URZ, UR14, 0x40, URZ, 0xc0, !UPT ;  /* 0x000000400eff7892 */ /* 0x000fd8000f82c0ff */
[----:B------:R-:W-:Y:S05]  /*0c60*/  @!P1 BRA `(.L_x_4) ;  /* 0x0000000000789947 */ /* 0x000fea0003800000 */
[----:B-1----:R-:W0:Y:S01]  /*0c70*/  LDC.64 R14, c[0x0][0x398] ;  /* 0x0000e600ff0e7b82 */ /* 0x002e220000000a00 */
[----:B------:R-:W1:Y:S01]  /*0c80*/  LDCU.64 UR6, c[0x0][0x3b0] ;  /* 0x00007600ff0677ac */ /* 0x000e620008000a00 */
[C---:B------:R-:W-:Y:S02]  /*0c90*/  IADD3 R9, P1, PT, R13.reuse, UR8, RZ ;  /* 0x000000080d097c10 */ /* 0x040fe4000ff3e0ff */
[--C-:B--2---:R-:W-:Y:S02]  /*0ca0*/  SHF.R.U64 R18, R10, 0x6, R2.reuse ;  /* 0x000000060a127819 */ /* 0x104fe40000001202 */
[----:B------:R-:W-:Y:S02]  /*0cb0*/  SHF.R.U32.HI R19, RZ, 0x6, R2 ;  /* 0x00000006ff137819 */ /* 0x000fe40000011602 */
[----:B------:R-:W-:Y:S02]  /*0cc0*/  IADD3.X R16, PT, PT, R12, UR9, RZ, P1, !PT ;  /* 0x000000090c107c10 */ /* 0x000fe40008ffe4ff */
[----:B------:R-:W-:-:S05]  /*0cd0*/  IADD3 R17, P2, PT, R13, R18, RZ ;  /* 0x000000120d117210 */ /* 0x000fca0007f5e0ff */
[----:B------:R-:W-:Y:S01]  /*0ce0*/  IMAD.X R18, R12, 0x1, R19, P2 ;  /* 0x000000010c127824 */ /* 0x000fe200010e0613 */
[----:B0-----:R-:W-:-:S04]  /*0cf0*/  LEA R14, P1, R9, R14, 0x3 ;  /* 0x0000000e090e7211 */ /* 0x001fc800078218ff */
[----:B------:R-:W-:Y:S02]  /*0d00*/  LEA.HI.X R15, R9, R15, R16, 0x3, P1 ;  /* 0x0000000f090f7211 */ /* 0x000fe400008f1c10 */
[----:B-1----:R-:W-:-:S04]  /*0d10*/  LEA R16, P1, R17, UR6, 0x3 ;  /* 0x0000000611107c11 */ /* 0x002fc8000f8218ff */
[----:B------:R-:W-:Y:S02]  /*0d20*/  LEA.HI.X R17, R17, UR7, R18, 0x3, P1 ;  /* 0x0000000711117c11 */ /* 0x000fe400088f1c12 */
        /* <DEDUP_REMOVED lines=14> */
[----:B------:R-:W-:-:S05]  /*0e10*/  LOP3.LUT R19, R19, R21, RZ, 0x3c, !PT ;  /* 0x0000001513137212 */ /* 0x000fca00078e3cff */
[----:B------:R0:W-:Y:S01]  /*0e20*/  STG.E.64 desc[UR10][R16.64+0x8], R18 ;  /* 0x0000081210007986 */ /* 0x0001e2000c101b0a */
[----:B------:R-:W-:-:S05]  /*0e30*/  IADD3 R13, P1, PT, R13, 0x2, RZ ;  /* 0x000000020d0d7810 */ /* 0x000fca0007f3e0ff */
[----:B------:R-:W-:-:S08]  /*0e40*/  IMAD.X R12, RZ, RZ, R12, P1 ;  /* 0x000000ffff0c7224 */ /* 0x000fd000008e060c */
.L_x_4:
[----:B------:R-:W-:Y:S05]  /*0e50*/  BRA.U !UP1, `(.L_x_2) ;  /* 0x0000000109547547 */ /* 0x000fea000b800000 */
[----:B-1----:R-:W1:Y:S01]  /*0e60*/  LDC.64 R14, c[0x0][0x398] ;  /* 0x0000e600ff0e7b82 */ /* 0x002e620000000a00 */
[----:B------:R-:W3:Y:S01]  /*0e70*/  LDCU.64 UR6, c[0x0][0x3b0] ;  /* 0x00007600ff0677ac */ /* 0x000ee20008000a00 */
[--C-:B0-2---:R-:W-:Y:S02]  /*0e80*/  SHF.R.U64 R16, R10, 0x6, R2.reuse ;  /* 0x000000060a107819 */ /* 0x105fe40000001202 */
[C---:B------:R-:W-:Y:S02]  /*0e90*/  IADD3 R17, P1, PT, R13.reuse, UR8, RZ ;  /* 0x000000080d117c10 */ /* 0x040fe4000ff3e0ff */
[----:B------:R-:W-:Y:S02]  /*0ea0*/  IADD3 R9, P2, PT, R13, R16, RZ ;  /* 0x000000100d097210 */ /* 0x000fe40007f5e0ff */
[----:B------:R-:W-:Y:S02]  /*0eb0*/  SHF.R.U32.HI R13, RZ, 0x6, R2 ;  /* 0x00000006ff0d7819 */ /* 0x000fe40000011602 */
[----:B------:R-:W-:-:S03]  /*0ec0*/  IADD3.X R18, PT, PT, R12, UR9, RZ, P1, !PT ;  /* 0x000000090c127c10 */ /* 0x000fc60008ffe4ff */
[----:B------:R-:W-:Y:S01]  /*0ed0*/  IMAD.X R16, R12, 0x1, R13, P2 ;  /* 0x000000010c107824 */ /* 0x000fe200010e060d */
[----:B-1----:R-:W-:-:S04]  /*0ee0*/  LEA R14, P1, R17, R14, 0x3 ;  /* 0x0000000e110e7211 */ /* 0x002fc800078218ff */
[----:B------:R-:W-:Y:S02]  /*0ef0*/  LEA.HI.X R15, R17, R15, R18, 0x3, P1 ;  /* 0x0000000f110f7211 */ /* 0x000fe400008f1c12 */
[----:B---3--:R-:W-:-:S04]  /*0f00*/  LEA R12, P1, R9, UR6, 0x3 ;  /* 0x00000006090c7c11 */ /* 0x008fc8000f8218ff */
[----:B------:R-:W-:Y:S01]  /*0f10*/  LEA.HI.X R13, R9, UR7, R16, 0x3, P1 ;  /* 0x00000007090d7c11 */ /* 0x000fe200088f1c10 */
[----:B------:R-:W2:Y:S04]  /*0f20*/  LDG.E.64 R14, desc[UR10][R14.64] ;  /* 0x0000000a0e0e7981 */ /* 0x000ea8000c1e1b00 */
[----:B------:R-:W3:Y:S01]  /*0f30*/  LDG.E.64 R16, desc[UR10][R12.64] ;  /* 0x0000000a0c107981 */ /* 0x000ee2000c1e1b00 */
[----:B------:R-:W-:-:S04]  /*0f40*/  ISETP.NE.U32.AND P1, PT, R7, RZ, PT ;  /* 0x000000ff0700720c */ /* 0x000fc80003f25070 */
[----:B------:R-:W-:-:S04]  /*0f50*/  ISETP.NE.AND.EX P1, PT, R8, RZ, PT, P1 ;  /* 0x000000ff0800720c */ /* 0x000fc80003f25310 */
[----:B--2---:R-:W-:Y:S02]  /*0f60*/  SEL R9, R14, RZ, P1 ;  /* 0x000000ff0e097207 */ /* 0x004fe40000800000 */
[----:B------:R-:W-:Y:S02]  /*0f70*/  SEL R7, R15, RZ, P1 ;  /* 0x000000ff0f077207 */ /* 0x000fe40000800000 */
[----:B---3--:R-:W-:Y:S02]  /*0f80*/  LOP3.LUT R8, R16, R9, RZ, 0x3c, !PT ;  /* 0x0000000910087212 */ /* 0x008fe400078e3cff */
[----:B------:R-:W-:-:S05]  /*0f90*/  LOP3.LUT R9, R17, R7, RZ, 0x3c, !PT ;  /* 0x0000000711097212 */ /* 0x000fca00078e3cff */
[----:B------:R3:W-:Y:S02]  /*0fa0*/  STG.E.64 desc[UR10][R12.64], R8 ;  /* 0x000000080c007986 */ /* 0x0007e4000c101b0a */
.L_x_2:
[----:B------:R-:W-:Y:S05]  /*0fb0*/  BRA.U UP0, `(.L_x_5) ;  /* 0xfffffff100887547 */ /* 0x000fea000b83ffff */
[----:B------:R-:W-:Y:S05]  /*0fc0*/  EXIT ;  /* 0x000000000000794d */ /* 0x000fea0003800000 */
.L_x_6:
[----:B------:R-:W-:-:S00]  /*0fd0*/  BRA `(.L_x_6) ;  /* 0xfffffffc00fc7947 */ /* 0x000fc0000383ffff */
[----:B------:R-:W-:-:S00]  /*0fe0*/  NOP ;  /* 0x0000000000007918 */ /* 0x000fc00000000000 */
        /* <DEDUP_REMOVED lines=9> */
.L_x_30:


//--------------------- .text._ZN3x643gpu12m4ri_precalcEPbm --------------------------
	.section	.text._ZN3x643gpu12m4ri_precalcEPbm,"ax",@progbits
	.align	128
        .global         _ZN3x643gpu12m4ri_precalcEPbm
        .type           _ZN3x643gpu12m4ri_precalcEPbm,@function
        .size           _ZN3x643gpu12m4ri_precalcEPbm,(.L_x_31 - _ZN3x643gpu12m4ri_precalcEPbm)
        .other          _ZN3x643gpu12m4ri_precalcEPbm,@"STO_CUDA_ENTRY STV_DEFAULT"
_ZN3x643gpu12m4ri_precalcEPbm:
.text._ZN3x643gpu12m4ri_precalcEPbm:
[----:B------:R-:W-:Y:S01]  /*0000*/  LDC R1, c[0x0][0x37c] ;  /* 0x0000df00ff017b82 */ /* 0x000fe20000000800 */
[----:B------:R-:W0:Y:S01]  /*0010*/  LDCU.64 UR4, c[0x0][0x388] ;  /* 0x00007100ff0477ac */ /* 0x000e220008000a00 */
[----:B------:R-:W-:Y:S01]  /*0020*/  UMOV UR9, 0x1 ;  /* 0x0000000100097882 */ /* 0x000fe20000000000 */
[----:B------:R-:W1:Y:S01]  /*0030*/  LDCU.64 UR18, c[0x0][0x358] ;  /* 0x00006b00ff1277ac */ /* 0x000e620008000a00 */
[----:B0-----:R-:W-:Y:S02]  /*0040*/  UISETP.NE.U32.AND UP0, UPT, UR4, URZ, UPT ;  /* 0x000000ff0400728c */ /* 0x001fe4000bf05070 */
[----:B------:R-:W-:Y:S02]  /*0050*/  USHF.L.U32 UR9, UR9, UR4, URZ ;  /* 0x0000000409097299 */ /* 0x000fe400080006ff */
[----:B------:R-:W-:Y:S02]  /*0060*/  UISETP.NE.AND.EX UP0, UPT, UR5, URZ, UPT, UP0 ;  /* 0x000000ff0500728c */ /* 0x000fe4000bf05300 */
[----:B------:R-:W-:-:S07]  /*0070*/  USHF.R.S32.HI UR11, URZ, 0x1f, UR9 ;  /* 0x0000001fff0b7899 */ /* 0x000fce0008011409 */
[----:B-1----:R-:W-:Y:S05]  /*0080*/  BRA.U UP0, `(.L_x_7) ;  /* 0x0000000100387547 */ /* 0x002fea000b800000 */
[----:B------:R-:W0:Y:S01]  /*0090*/  LDCU.64 UR4, c[0x0][0x380] ;  /* 0x00007000ff0477ac */ /* 0x000e220008000a00 */
[----:B------:R-:W-:Y:S01]  /*00a0*/  UMOV UR6, UR9 ;  /* 0x0000000900067c82 */ /* 0x000fe20008000000 */
[----:B------:R-:W-:-:S05]  /*00b0*/  UMOV UR7, UR11 ;  /* 0x0000000b00077c82 */ /* 0x000fca0008000000 */
.L_x_8:
[----:B------:R-:W-:Y:S01]  /*00c0*/  UIADD3 UR6, UP0, UPT, UR6, -0x1, URZ ;  /* 0xffffffff06067890 */ /* 0x000fe2000ff1e0ff */
[----:B0-----:R-:W-:Y:S02]  /*00d0*/  IMAD.U32 R2, RZ, RZ, UR4 ;  /* 0x00000004ff027e24 */ /* 0x001fe4000f8e00ff */
[----:B------:R-:W-:Y:S01]  /*00e0*/  IMAD.U32 R3, RZ, RZ, UR5 ;  /* 0x00000005ff037e24 */ /* 0x000fe2000f8e00ff */
[----:B------:R-:W-:Y:S02]  /*00f0*/  UIADD3.X UR7, UPT, UPT, UR7, -0x1, URZ, UP0, !UPT ;  /* 0xffffffff07077890 */ /* 0x000fe400087fe4ff */
[----:B------:R-:W-:Y:S01]  /*0100*/  ISETP.NE.U32.AND P0, PT, RZ, UR6, PT ;  /* 0x00000006ff007c0c */ /* 0x000fe2000bf05070 */
[----:B------:R-:W-:Y:S01]  /*0110*/  UIADD3 UR4, UP0, UPT, UR9, UR4, URZ ;  /* 0x0000000409047290 */ /* 0x000fe2000ff1e0ff */
[----:B------:R0:W-:Y:S02]  /*0120*/  STG.E.U8 desc[UR18][R2.64], RZ ;  /* 0x000000ff02007986 */ /* 0x0001e4000c101112 */
[----:B------:R-:W-:Y:S01]  /*0130*/  ISETP.NE.AND.EX P0, PT, RZ, UR7, PT, P0 ;  /* 0x00000007ff007c0c */ /* 0x000fe2000bf05300 */
[----:B------:R-:W-:-:S12]  /*0140*/  UIADD3.X UR5, UPT, UPT, UR11, UR5, URZ, UP0, !UPT ;  /* 0x000000050b057290 */ /* 0x000fd800087fe4ff */
[----:B0-----:R-:W-:Y:S05]  /*0150*/  @!P0 EXIT ;  /* 0x000000000000894d */ /* 0x001fea0003800000 */
[----:B------:R-:W-:Y:S05]  /*0160*/  BRA `(.L_x_8) ;  /* 0xfffffffc00d47947 */ /* 0x000fea000383ffff */
.L_x_7:
[----:B------:R-:W-:Y:S02]  /*0170*/  ULOP3.LUT UR20, UR4, 0x3, URZ, 0xc0, !UPT ;  /* 0x0000000304147892 */ /* 0x000fe4000f8ec0ff */
[----:B------:R-:W-:Y:S01]  /*0180*/  ULOP3.LUT UR13, UR4, 0xfffffffc, URZ, 0xc0, !UPT ;  /* 0xfffffffc040d7892 */ /* 0x000fe2000f8ec0ff */
[----:B------:R-:W-:Y:S01]  /*0190*/  UMOV UR7, URZ ;  /* 0x000000ff00077c82 */ /* 0x000fe20008000000 */
[----:B------:R-:W-:-:S10]  /*01a0*/  UMOV UR8, URZ ;  /* 0x000000ff00087c82 */ /* 0x000fd40008000000 */
.L_x_14:
[----:B------:R-:W-:Y:S02]  /*01b0*/  UIMAD UR4, UR8, UR9, URZ ;  /* 0x00000009080472a4 */ /* 0x000fe4000f8e02ff */
[----:B------:R-:W-:Y:S02]  /*01c0*/  UIMAD.WIDE.U32 UR22, UR7, UR9, URZ ;  /* 0x00000009071672a5 */ /* 0x000fe4000f8e00ff */
[----:B------:R-:W-:Y:S01]  /*01d0*/  UIMAD UR4, UR11, UR7, UR4 ;  /* 0x000000070b0472a4 */ /* 0x000fe2000f8e0204 */
[----:B------:R-:W-:Y:S01]  /*01e0*/  UMOV UR5, URZ ;  /* 0x000000ff00057c82 */ /* 0x000fe20008000000 */
[----:B------:R-:W-:Y:S02]  /*01f0*/  UMOV UR6, URZ ;  /* 0x000000ff00067c82 */ /* 0x000fe40008000000 */
[----:B0-----:R-:W-:-:S12]  /*0200*/  UIADD3 UR16, UPT, UPT, UR23, UR4, URZ ;  /* 0x0000000417107290 */ /* 0x001fd8000fffe0ff */
.L_x_13:
[----:B0-----:R-:W0:Y:S01]  /*0210*/  LDCU.64 UR14, c[0x0][0x388] ;  /* 0x00007100ff0e77ac */ /* 0x001e220008000a00 */
[----:B------:R-:W-:Y:S01]  /*0220*/  PRMT R5, RZ, 0x7610, R5 ;  /* 0x00007610ff057816 */ /* 0x000fe20000000005 */
[----:B------:R-:W-:Y:S01]  /*0230*/  UMOV UR4, URZ ;  /* 0x000000ff00047c82 */ /* 0x000fe20008000000 */
[----:B0-----:R-:W-:-:S04]  /*0240*/  UISETP.GE.U32.AND UP0, UPT, UR14, 0x4, UPT ;  /* 0x000000040e00788c */ /* 0x001fc8000bf06070 */
[----:B------:R-:W-:-:S09]  /*0250*/  UISETP.GE.U32.AND.EX UP0, UPT, UR15, URZ, UPT, UP0 ;  /* 0x000000ff0f00728c */ /* 0x000fd2000bf06100 */
[----:B------:R-:W-:Y:S05]  /*0260*/  BRA.U !UP0, `(.L_x_9) ;  /* 0x0000000108c07547 */ /* 0x000fea000b800000 */
[----:B------:R-:W-:Y:S01]  /*0270*/  PRMT R5, RZ, 0x7610, R5 ;  /* 0x00007610ff057816 */ /* 0x000fe20000000005 */
[----:B------:R-:W0:Y:S01]  /*0280*/  LDCU UR17, c[0x0][0x38c] ;  /* 0x00007180ff1177ac */ /* 0x000e220008000800 */
[----:B------:R-:W-:Y:S01]  /*0290*/  UMOV UR14, 0x1 ;  /* 0x00000001000e7882 */ /* 0x000fe20000000000 */
[----:B------:R-:W-:-:S05]  /*02a0*/  UMOV UR12, UR13 ;  /* 0x0000000d000c7c82 */ /* 0x000fca0008000000 */
.L_x_10:
[----:B------:R-:W-:Y:S01]  /*02b0*/  UIADD3 UR4, UPT, UPT, UR14, -0x1, URZ ;  /* 0xffffffff0e047890 */ /* 0x000fe2000fffe0ff */
[----:B------:R-:W-:Y:S01]  /*02c0*/  IMAD.MOV.U32 R2, RZ, RZ, 0x1 ;  /* 0x00000001ff027424 */ /* 0x000fe200078e00ff */
[----:B------:R-:W-:Y:S01]  /*02d0*/  ULOP3.LUT UR15, UR14, 0x3d, URZ, 0xc0, !UPT ;  /* 0x0000003d0e0f7892 */ /* 0x000fe2000f8ec0ff */
[----:B------:R-:W-:Y:S01]  /*02e0*/  LOP3.LUT R5, R5, 0xff, RZ, 0xc0, !PT ;  /* 0x000000ff05057812 */ /* 0x000fe200078ec0ff */
[----:B------:R-:W-:Y:S02]  /*02f0*/  ULOP3.LUT UR4, UR4, 0x3c, URZ, 0xc0, !UPT ;  /* 0x0000003c04047892 */ /* 0x000fe4000f8ec0ff */
[----:B------:R-:W-:Y:S02]  /*0300*/  UIADD3 UR10, UPT, UPT, UR14, 0x1, URZ ;  /* 0x000000010e0a7890 */ /* 0x000fe4000fffe0ff */
[C---:B------:R-:W-:Y:S01]  /*0310*/  SHF.L.U32 R3, R2.reuse, UR15, RZ ;  /* 0x0000000f02037c19 */ /* 0x040fe200080006ff */
[----:B------:R-:W-:Y:S01]  /*0320*/  UIADD3 UR12, UP0, UPT, UR12, -0x4, URZ ;  /* 0xfffffffc0c0c7890 */ /* 0x000fe2000ff1e0ff */
[----:B------:R-:W-:Y:S01]  /*0330*/  SHF.L.U32 R0, R2, UR4, RZ ;  /* 0x0000000402007c19 */ /* 0x000fe200080006ff */
[----:B------:R-:W-:Y:S01]  /*0340*/  UIADD3 UR4, UPT, UPT, UR14, 0x2, URZ ;  /* 0x000000020e047890 */ /* 0x000fe2000fffe0ff */
[C---:B------:R-:W-:Y:S01]  /*0350*/  LOP3.LUT P0, RZ, R3.reuse, UR7, RZ, 0xc0, !PT ;  /* 0x0000000703ff7c12 */ /* 0x040fe2000f80c0ff */
[----:B------:R-:W-:Y:S01]  /*0360*/  ULOP3.LUT UR10, UR10, 0x3e, URZ, 0xc0, !UPT ;  /* 0x0000003e0a0a7892 */ /* 0x000fe2000f8ec0ff */
[C---:B------:R-:W-:Y:S01]  /*0370*/  LOP3.LUT P1, RZ, R0.reuse, UR7, RZ, 0xc0, !PT ;  /* 0x0000000700ff7c12 */ /* 0x040fe2000f82c0ff */
[----:B------:R-:W-:Y:S01]  /*0380*/  ULOP3.LUT UR4, UR4, 0x3f, URZ, 0xc0, !UPT ;  /* 0x0000003f04047892 */ /* 0x000fe2000f8ec0ff */
[----:B------:R-:W-:Y:S01]  /*0390*/  LOP3.LUT P2, RZ, R0, UR5, RZ, 0xc0, !PT ;  /* 0x0000000500ff7c12 */ /* 0x000fe2000f84c0ff */
[----:B0-----:R-:W-:Y:S01]  /*03a0*/  UIADD3.X UR17, UPT, UPT, UR17, -0x1, URZ, UP0, !UPT ;  /* 0xffffffff11117890 */ /* 0x001fe200087fe4ff */
[----:B------:R-:W-:Y:S01]  /*03b0*/  LOP3.LUT P3, RZ, R3, UR5, RZ, 0xc0, !PT ;  /* 0x0000000503ff7c12 */ /* 0x000fe2000f86c0ff */
[----:B------:R-:W-:Y:S01]  /*03c0*/  UISETP.NE.U32.AND UP0, UPT, UR12, URZ, UPT ;  /* 0x000000ff0c00728c */ /* 0x000fe2000bf05070 */
[----:B------:R-:W-:Y:S01]  /*03d0*/  LOP3.LUT P1, RZ, RZ, UR8, RZ, 0xc0, P1 ;  /* 0x00000008ffff7c12 */ /* 0x000fe2000882c0ff */
[----:B------:R-:W-:Y:S01]  /*03e0*/  UIADD3 UR14, UPT, UPT, UR14, 0x4, URZ ;  /* 0x000000040e0e7890 */ /* 0x000fe2000fffe0ff */
[----:B------:R-:W-:Y:S01]  /*03f0*/  LOP3.LUT P2, RZ, RZ, UR6, RZ, 0xc0, P2 ;  /* 0x00000006ffff7c12 */ /* 0x000fe2000904c0ff */
[----:B------:R-:W-:Y:S01]  /*0400*/  UISETP.NE.AND.EX UP0, UPT, UR17, URZ, UPT, UP0 ;  /* 0x000000ff1100728c */ /* 0x000fe2000bf05300 */
[----:B------:R-:W-:-:S02]  /*0410*/  LOP3.LUT P0, RZ, RZ, UR8, RZ, 0xc0, P0 ;  /* 0x00000008ffff7c12 */ /* 0x000fc4000800c0ff */
[----:B------:R-:W-:Y:S02]  /*0420*/  LOP3.LUT P3, RZ, RZ, UR6, RZ, 0xc0, P3 ;  /* 0x00000006ffff7c12 */ /* 0x000fe4000986c0ff */
[----:B------:R-:W-:Y:S02]  /*0430*/  PLOP3.LUT P1, PT, P1, P2, PT, 0x80, 0x8 ;  /* 0x000000000008781c */ /* 0x000fe40000f25070 */
[C---:B------:R-:W-:Y:S02]  /*0440*/  SHF.L.U32 R3, R2.reuse, UR10, RZ ;  /* 0x0000000a02037c19 */ /* 0x040fe400080006ff */
[----:B------:R-:W-:Y:S02]  /*0450*/  PLOP3.LUT P0, PT, P0, P3, PT, 0x80, 0x8 ;  /* 0x000000000008781c */ /* 0x000fe40000707070 */
[----:B------:R-:W-:Y:S02]  /*0460*/  SHF.L.U32 R2, R2, UR4, RZ ;  /* 0x0000000402027c19 */ /* 0x000fe400080006ff */
[----:B------:R-:W-:-:S02]  /*0470*/  SEL R0, RZ, 0x1, !P1 ;  /* 0x00000001ff007807 */ /* 0x000fc40004800000 */
[C---:B------:R-:W-:Y:S02]  /*0480*/  LOP3.LUT P3, RZ, R3.reuse, UR7, RZ, 0xc0, !PT ;  /* 0x0000000703ff7c12 */ /* 0x040fe4000f86c0ff */
[----:B------:R-:W-:Y:S02]  /*0490*/  LOP3.LUT P4, RZ, R3, UR5, RZ, 0xc0, !PT ;  /* 0x0000000503ff7c12 */ /* 0x000fe4000f88c0ff */
[C---:B------:R-:W-:Y:S02]  /*04a0*/  LOP3.LUT P1, RZ, R2.reuse, UR7, RZ, 0xc0, !PT ;  /* 0x0000000702ff7c12 */ /* 0x040fe4000f82c0ff */
[----:B------:R-:W-:Y:S02]  /*04b0*/  LOP3.LUT P2, RZ, R2, UR5, RZ, 0xc0, !PT ;  /* 0x0000000502ff7c12 */ /* 0x000fe4000f84c0ff */
[----:B------:R-:W-:Y:S02]  /*04c0*/  ISETP.NE.XOR P0, PT, R5, R0, P0 ;  /* 0x000000000500720c */ /* 0x000fe40000705a70 */
[----:B------:R-:W-:-:S02]  /*04d0*/  SHF.R.S32.HI R2, RZ, 0x1f, R2 ;  /* 0x0000001fff027819 */ /* 0x000fc40000011402 */
[----:B------:R-:W-:Y:S02]  /*04e0*/  LOP3.LUT P3, RZ, RZ, UR8, RZ, 0xc0, P3 ;  /* 0x00000008ffff7c12 */ /* 0x000fe4000986c0ff */
[----:B------:R-:W-:Y:S02]  /*04f0*/  LOP3.LUT P4, RZ, RZ, UR6, RZ, 0xc0, P4 ;  /* 0x00000006ffff7c12 */ /* 0x000fe4000a08c0ff */
[C---:B------:R-:W-:Y:S02]  /*0500*/  LOP3.LUT P1, RZ, R2.reuse, UR8, RZ, 0xc0, P1 ;  /* 0x0000000802ff7c12 */ /* 0x040fe4000882c0ff */
[----:B------:R-:W-:Y:S02]  /*0510*/  LOP3.LUT P2, RZ, R2, UR6, RZ, 0xc0, P2 ;  /* 0x0000000602ff7c12 */ /* 0x000fe4000904c0ff */
[----:B------:R-:W-:-:S04]  /*0520*/  PLOP3.LUT P0, PT, P0, P3, P4, 0x78, 0x0 ;  /* 0x000000000000781c */ /* 0x000fc80000706f40 */
[----:B------:R-:W-:-:S04]  /*0530*/  PLOP3.LUT P0, PT, P0, P1, P2, 0x78, 0x0 ;  /* 0x000000000000781c */ /* 0x000fc80000702f20 */
[----:B------:R-:W-:Y:S01]  /*0540*/  SEL R5, RZ, 0x1, !P0 ;  /* 0x00000001ff057807 */ /* 0x000fe20004000000 */
[----:B------:R-:W-:Y:S08]  /*0550*/  BRA.U UP0, `(.L_x_10) ;  /* 0xfffffffd00547547 */ /* 0x000ff0000b83ffff */
[----:B------:R-:W-:-:S05]  /*0560*/  UMOV UR4, UR13 ;  /* 0x0000000d00047c82 */ /* 0x000fca0008000000 */
.L_x_9:
[----:B------:R-:W-:-:S04]  /*0570*/  UISETP.NE.U32.AND UP0, UPT, UR20, URZ, UPT ;  /* 0x000000ff1400728c */ /* 0x000fc8000bf05070 */
[----:B------:R-:W-:-:S09]  /*0580*/  UISETP.NE.AND.EX UP0, UPT, URZ, URZ, UPT, UP0 ;  /* 0x000000ffff00728c */ /* 0x000fd2000bf05300 */
[----:B------:R-:W-:Y:S05]  /*0590*/  BRA.U !UP0, `(.L_x_11) ;  /* 0x0000000108987547 */ /* 0x000fea000b800000 */
[----:B------:R-:W-:Y:S01]  /*05a0*/  ULOP3.LUT UR10, UR4, 0x3f, URZ, 0xc0, !UPT ;  /* 0x0000003f040a7892 */ /* 0x000fe2000f8ec0ff */
[----:B------:R-:W-:Y:S01]  /*05b0*/  IMAD.MOV.U32 R2, RZ, RZ, 0x1 ;  /* 0x00000001ff027424 */ /* 0x000fe200078e00ff */
[----:B------:R-:W-:-:S04]  /*05c0*/  UISETP.NE.U32.AND UP0, UPT, UR20, 0x1, UPT ;  /* 0x000000011400788c */ /* 0x000fc8000bf05070 */
[----:B------:R-:W-:Y:S01]  /*05d0*/  SHF.L.U32 R0, R2, UR10, RZ ;  /* 0x0000000a02007c19 */ /* 0x000fe200080006ff */
[----:B------:R-:W-:-:S03]  /*05e0*/  UISETP.NE.AND.EX UP0, UPT, URZ, URZ, UPT, UP0 ;  /* 0x000000ffff00728c */ /* 0x000fc6000bf05300 */
[C---:B------:R-:W-:Y:S02]  /*05f0*/  LOP3.LUT P0, RZ, R0.reuse, UR7, RZ, 0xc0, !PT ;  /* 0x0000000700ff7c12 */ /* 0x040fe4000f80c0ff */
[----:B------:R-:W-:Y:S02]  /*0600*/  SHF.R.S32.HI R3, RZ, 0x1f, R0 ;  /* 0x0000001fff037819 */ /* 0x000fe40000011400 */
[----:B------:R-:W-:Y:S02]  /*0610*/  LOP3.LUT P1, RZ, R0, UR5, RZ, 0xc0, !PT ;  /* 0x0000000500ff7c12 */ /* 0x000fe4000f82c0ff */
[C---:B------:R-:W-:Y:S02]  /*0620*/  LOP3.LUT P0, RZ, R3.reuse, UR8, RZ, 0xc0, P0 ;  /* 0x0000000803ff7c12 */ /* 0x040fe4000800c0ff */
[----:B------:R-:W-:Y:S02]  /*0630*/  LOP3.LUT P1, RZ, R3, UR6, RZ, 0xc0, P1 ;  /* 0x0000000603ff7c12 */ /* 0x000fe4000882c0ff */
[----:B------:R-:W-:-:S02]  /*0640*/  PRMT R0, R5, 0x9910, RZ ;  /* 0x0000991005007816 */ /* 0x000fc400000000ff */
[----:B------:R-:W-:-:S04]  /*0650*/  PLOP3.LUT P0, PT, P0, P1, PT, 0x80, 0x8 ;  /* 0x000000000008781c */ /* 0x000fc80000703070 */
[----:B------:R-:W-:-:S04]  /*0660*/  SEL R3, RZ, 0x1, !P0 ;  /* 0x00000001ff037807 */ /* 0x000fc80004000000 */
[----:B------:R-:W-:Y:S01]  /*0670*/  ISETP.NE.AND P0, PT, R0, R3, PT ;  /* 0x000000030000720c */ /* 0x000fe20003f05270 */
[----:B------:R-:W-:-:S12]  /*0680*/  BRA.U !UP0, `(.L_x_12) ;  /* 0x0000000108587547 */ /* 0x000fd8000b800000 */
[----:B------:R-:W-:Y:S02]  /*0690*/  UIADD3 UR10, UPT, UPT, UR4, 0x1, URZ ;  /* 0x00000001040a7890 */ /* 0x000fe4000fffe0ff */
[----:B------:R-:W-:Y:S02]  /*06a0*/  UISETP.NE.U32.AND UP0, UPT, UR20, 0x2, UPT ;  /* 0x000000021400788c */ /* 0x000fe4000bf05070 */
[----:B------:R-:W-:Y:S02]  /*06b0*/  ULOP3.LUT UR10, UR10, 0x3f, URZ, 0xc0, !UPT ;  /* 0x0000003f0a0a7892 */ /* 0x000fe4000f8ec0ff */
[----:B------:R-:W-:-:S04]  /*06c0*/  UISETP.NE.AND.EX UP0, UPT, URZ, URZ, UPT, UP0 ;  /* 0x000000ffff00728c */ /* 0x000fc8000bf05300 */
[----:B------:R-:W-:-:S04]  /*06d0*/  SHF.L.U32 R4, R2, UR10, RZ ;  /* 0x0000000a02047c19 */ /* 0x000fc800080006ff */
[C---:B------:R-:W-:Y:S02]  /*06e0*/  LOP3.LUT P0, RZ, R4.reuse, UR7, RZ, 0xc0, !PT ;  /* 0x0000000704ff7c12 */ /* 0x040fe4000f80c0ff */
[----:B------:R-:W-:Y:S02]  /*06f0*/  SHF.R.S32.HI R5, RZ, 0x1f, R4 ;  /* 0x0000001fff057819 */ /* 0x000fe40000011404 */
[----:B------:R-:W-:Y:S02]  /*0700*/  LOP3.LUT P1, RZ, R4, UR5, RZ, 0xc0, !PT ;  /* 0x0000000504ff7c12 */ /* 0x000fe4000f82c0ff */
[C---:B------:R-:W-:Y:S02]  /*0710*/  LOP3.LUT P0, RZ, R5.reuse, UR8, RZ, 0xc0, P0 ;  /* 0x0000000805ff7c12 */ /* 0x040fe4000800c0ff */
[----:B------:R-:W-:-:S04]  /*0720*/  LOP3.LUT P1, RZ, R5, UR6, RZ, 0xc0, P1 ;  /* 0x0000000605ff7c12 */ /* 0x000fc8000882c0ff */
[----:B------:R-:W-:-:S04]  /*0730*/  PLOP3.LUT P0, PT, P0, P1, PT, 0x80, 0x8 ;  /* 0x000000000008781c */ /* 0x000fc80000703070 */
[----:B------:R-:W-:Y:S01]  /*0740*/  ISETP.NE.XOR P0, PT, R0, R3, P0 ;  /* 0x000000030000720c */ /* 0x000fe20000705a70 */
[----:B------:R-:W-:-:S12]  /*0750*/  BRA.U !UP0, `(.L_x_12) ;  /* 0x0000000108247547 */ /* 0x000fd8000b800000 */
[----:B------:R-:W-:-:S04]  /*0760*/  UIADD3 UR4, UPT, UPT, UR4, 0x2, URZ ;  /* 0x0000000204047890 */ /* 0x000fc8000fffe0ff */
[----:B------:R-:W-:-:S06]  /*0770*/  ULOP3.LUT UR4, UR4, 0x3f, URZ, 0xc0, !UPT ;  /* 0x0000003f04047892 */ /* 0x000fcc000f8ec0ff */
[----:B------:R-:W-:-:S04]  /*0780*/  SHF.L.U32 R0, R2, UR4, RZ ;  /* 0x0000000402007c19 */ /* 0x000fc800080006ff */
[C---:B------:R-:W-:Y:S02]  /*0790*/  LOP3.LUT P1, RZ, R0.reuse, UR7, RZ, 0xc0, !PT ;  /* 0x0000000700ff7c12 */ /* 0x040fe4000f82c0ff */
[----:B------:R-:W-:Y:S02]  /*07a0*/  SHF.R.S32.HI R2, RZ, 0x1f, R0 ;  /* 0x0000001fff027819 */ /* 0x000fe40000011400 */
[----:B------:R-:W-:Y:S02]  /*07b0*/  LOP3.LUT P2, RZ, R0, UR5, RZ, 0xc0, !PT ;  /* 0x0000000500ff7c12 */ /* 0x000fe4000f84c0ff */
[C---:B------:R-:W-:Y:S02]  /*07c0*/  LOP3.LUT P1, RZ, R2.reuse, UR8, RZ, 0xc0, P1 ;  /* 0x0000000802ff7c12 */ /* 0x040fe4000882c0ff */
[----:B------:R-:W-:-:S04]  /*07d0*/  LOP3.LUT P2, RZ, R2, UR6, RZ, 0xc0, P2 ;  /* 0x0000000602ff7c12 */ /* 0x000fc8000904c0ff */
[----:B------:R-:W-:-:S13]  /*07e0*/  PLOP3.LUT P0, PT, P0, P1, P2, 0x78, 0x0 ;  /* 0x000000000000781c */ /* 0x000fda0000702f20 */
.L_x_12:
[----:B------:R-:W-:-:S07]  /*07f0*/  SEL R5, RZ, 0x1, !P0 ;  /* 0x00000001ff057807 */ /* 0x000fce0004000000 */
.L_x_11:
[----:B------:R-:W0:Y:S02]  /*0800*/  LDCU.64 UR14, c[0x0][0x380] ;  /* 0x00007000ff0e77ac */ /* 0x000e240008000a00 */
[----:B0-----:R-:W-:-:S04]  /*0810*/  UIADD3 UR4, UP0, UP1, UR5, UR14, UR22 ;  /* 0x0000000e05047290 */ /* 0x001fc8000f91e016 */
[----:B------:R-:W-:Y:S02]  /*0820*/  UIADD3.X UR10, UPT, UPT, UR6, UR15, UR16, UP0, UP1 ;  /* 0x0000000f060a7290 */ /* 0x000fe400087e2410 */
[----:B------:R-:W-:Y:S01]  /*0830*/  IMAD.U32 R2, RZ, RZ, UR4 ;  /* 0x00000004ff027e24 */ /* 0x000fe2000f8e00ff */
[----:B------:R-:W-:-:S03]  /*0840*/  UIADD3 UR5, UP0, UPT, UR5, 0x1, URZ ;  /* 0x0000000105057890 */ /* 0x000fc6000ff1e0ff */
[----:B------:R-:W-:Y:S01]  /*0850*/  IMAD.U32 R3, RZ, RZ, UR10 ;  /* 0x0000000aff037e24 */ /* 0x000fe2000f8e00ff */
[----:B------:R-:W-:Y:S02]  /*0860*/  UIADD3.X UR6, UPT, UPT, URZ, UR6, URZ, UP0, !UPT ;  /* 0x00000006ff067290 */ /* 0x000fe400087fe4ff */
[----:B------:R-:W-:Y:S02]  /*0870*/  UISETP.NE.U32.AND UP0, UPT, UR5, UR9, UPT ;  /* 0x000000090500728c */ /* 0x000fe4000bf05070 */
[----:B------:R0:W-:Y:S02]  /*0880*/  STG.E.U8 desc[UR18][R2.64], R5 ;  /* 0x0000000502007986 */ /* 0x0001e4000c101112 */
[----:B------:R-:W-:-:S09]  /*0890*/  UISETP.NE.AND.EX UP0, UPT, UR6, UR11, UPT, UP0 ;  /* 0x0000000b0600728c */ /* 0x000fd2000bf05300 */
[----:B------:R-:W-:Y:S05]  /*08a0*/  BRA.U UP0, `(.L_x_13) ;  /* 0xfffffff900587547 */ /* 0x000fea000b83ffff */
[----:B------:R-:W-:-:S04]  /*08b0*/  UIADD3 UR7, UP0, UPT, UR7, 0x1, URZ ;  /* 0x0000000107077890 */ /* 0x000fc8000ff1e0ff */
[----:B------:R-:W-:Y:S02]  /*08c0*/  UIADD3.X UR8, UPT, UPT, URZ, UR8, URZ, UP0, !UPT ;  /* 0x00000008ff087290 */ /* 0x000fe400087fe4ff */
[----:B------:R-:W-:-:S04]  /*08d0*/  UISETP.NE.U32.AND UP0, UPT, UR7, UR9, UPT ;  /* 0x000000090700728c */ /* 0x000fc8000bf05070 */
[----:B------:R-:W-:-:S09]  /*08e0*/  UISETP.NE.AND.EX UP0, UPT, UR8, UR11, UPT, UP0 ;  /* 0x0000000b0800728c */ /* 0x000fd2000bf05300 */
[----:B------:R-:W-:Y:S05]  /*08f0*/  BRA.U UP0, `(.L_x_14) ;  /* 0xfffffff9002c7547 */ /* 0x000fea000b83ffff */
[----:B------:R-:W-:Y:S05]  /*0900*/  EXIT ;  /* 0x000000000000794d */ /* 0x000fea0003800000 */
.L_x_15:
        /* <DEDUP_REMOVED lines=15> */
.L_x_31:


//--------------------- .text._ZN3x643gpu9transposeEPmPKmmm --------------------------
	.section	.text._ZN3x643gpu9transposeEPmPKmmm,"ax",@progbits
	.align	128
        .global         _ZN3x643gpu9transposeEPmPKmmm
        .type           _ZN3x643gpu9transposeEPmPKmmm,@function
        .size           _ZN3x643gpu9transposeEPmPKmmm,(.L_x_32 - _ZN3x643gpu9transposeEPmPKmmm)
        .other          _ZN3x643gpu9transposeEPmPKmmm,@"STO_CUDA_ENTRY STV_DEFAULT"
_ZN3x643gpu9transposeEPmPKmmm:
.text._ZN3x643gpu9transposeEPmPKmmm:
[----:B------:R-:W-:Y:S01]  /*0000*/  LDC R1, c[0x0][0x37c] ;  /* 0x0000df00ff017b82 */ /* 0x000fe20000000800 */
[----:B------:R-:W0:Y:S02]  /*0010*/  LDCU.128 UR4, c[0x0][0x390] ;  /* 0x00007200ff0477ac */ /* 0x000e240008000c00 */
[----:B0-----:R-:W-:Y:S02]  /*0020*/  ISETP.NE.U32.AND P0, PT, RZ, UR6, PT ;  /* 0x00000006ff007c0c */ /* 0x001fe4000bf05070 */
[----:B------:R-:W-:Y:S02]  /*0030*/  ISETP.EQ.U32.AND P1, PT, RZ, UR4, PT ;  /* 0x00000004ff007c0c */ /* 0x000fe4000bf22070 */
[----:B------:R-:W-:-:S04]  /*0040*/  ISETP.NE.AND.EX P0, PT, RZ, UR7, PT, P0 ;  /* 0x00000007ff007c0c */ /* 0x000fc8000bf05300 */
[----:B------:R-:W-:-:S13]  /*0050*/  ISETP.EQ.OR.EX P0, PT, RZ, UR5, !P0, P1 ;  /* 0x00000005ff007c0c */ /* 0x000fda000c702710 */
[----:B------:R-:W-:Y:S05]  /*0060*/  @P0 EXIT ;  /* 0x000000000000094d */ /* 0x000fea0003800000 */
[----:B------:R-:W0:Y:S01]  /*0070*/  LDCU.64 UR8, c[0x0][0x358] ;  /* 0x00006b00ff0877ac */ /* 0x000e220008000a00 */
[----:B------:R-:W-:Y:S01]  /*0080*/  ULOP3.LUT UR6, UR6, 0xfffffffc, URZ, 0xc0, !UPT ;  /* 0xfffffffc06067892 */ /* 0x000fe2000f8ec0ff */
[----:B------:R-:W-:Y:S01]  /*0090*/  UMOV UR4, URZ ;  /* 0x000000ff00047c82 */ /* 0x000fe20008000000 */
[----:B------:R-:W-:-:S10]  /*00a0*/  UMOV UR5, URZ ;  /* 0x000000ff00057c82 */ /* 0x000fd40008000000 */
.L_x_20:
[----:B-1----:R-:W1:Y:S01]  /*00b0*/  LDCU.64 UR10, c[0x0][0x398] ;  /* 0x00007300ff0a77ac */ /* 0x002e620008000a00 */
[----:B------:R-:W-:Y:S02]  /*00c0*/  IMAD.MOV.U32 R0, RZ, RZ, RZ ;  /* 0x000000ffff007224 */ /* 0x000fe400078e00ff */
[----:B------:R-:W-:Y:S02]  /*00d0*/  IMAD.MOV.U32 R9, RZ, RZ, RZ ;  /* 0x000000ffff097224 */ /* 0x000fe400078e00ff */
[----:B-1-3--:R-:W-:Y:S02]  /*00e0*/  IMAD.U32 R2, RZ, RZ, UR10 ;  /* 0x0000000aff027e24 */ /* 0x00afe4000f8e00ff */
[----:B------:R-:W-:-:S03]  /*00f0*/  IMAD.U32 R3, RZ, RZ, UR11 ;  /* 0x0000000bff037e24 */ /* 0x000fc6000f8e00ff */
[----:B------:R-:W-:-:S04]  /*0100*/  ISETP.GE.U32.AND P0, PT, R2, 0x4, PT ;  /* 0x000000040200780c */ /* 0x000fc80003f06070 */
[----:B------:R-:W-:-:S13]  /*0110*/  ISETP.GE.U32.AND.EX P0, PT, R3, RZ, PT, P0 ;  /* 0x000000ff0300720c */ /* 0x000fda0003f06100 */
[----:B--2---:R-:W-:Y:S05]  /*0120*/  @!P0 BRA `(.L_x_16) ;  /* 0x0000000800948947 */ /* 0x004fea0003800000 */
[----:B------:R-:W-:Y:S01]  /*0130*/  CS2R R8, SRZ ;  /* 0x0000000000087805 */ /* 0x000fe2000001ff00 */
[----:B------:R-:W1:Y:S06]  /*0140*/  LDCU.64 UR10, c[0x0][0x388] ;  /* 0x00007100ff0a77ac */ /* 0x000e6c0008000a00 */
.L_x_17:
[----:B------:R-:W2:Y:S01]  /*0150*/  LDC.64 R6, c[0x0][0x390] ;  /* 0x0000e400ff067b82 */ /* 0x000ea20000000a00 */
[----:B------:R-:W-:Y:S02]  /*0160*/  IMAD.U32 R14, RZ, RZ, UR4 ;  /* 0x00000004ff0e7e24 */ /* 0x000fe4000f8e00ff */
[----:B------:R-:W-:Y:S02]  /*0170*/  IMAD.U32 R15, RZ, RZ, UR5 ;  /* 0x00000005ff0f7e24 */ /* 0x000fe4000f8e00ff */
[----:B------:R-:W-:-:S03]  /*0180*/  IMAD.MOV.U32 R10, RZ, RZ, 0x1 ;  /* 0x00000001ff0a7424 */ /* 0x000fc600078e00ff */
[----:B------:R-:W3:Y:S01]  /*0190*/  LDC.64 R12, c[0x0][0x380] ;  /* 0x0000e000ff0c7b82 */ /* 0x000ee20000000a00 */
[-C--:B--2---:R-:W-:Y:S02]  /*01a0*/  IMAD R0, R9, R6.reuse, RZ ;  /* 0x0000000609007224 */ /* 0x084fe400078e02ff */
[----:B------:R-:W-:-:S04]  /*01b0*/  IMAD.WIDE.U32 R14, R8, R6, R14 ;  /* 0x00000006080e7225 */ /* 0x000fc800078e000e */
[----:B------:R-:W-:-:S04]  /*01c0*/  IMAD R3, R8, R7, R0 ;  /* 0x0000000708037224 */ /* 0x000fc800078e0200 */
[----:B------:R-:W-:Y:S02]  /*01d0*/  IMAD.IADD R20, R15, 0x1, R3 ;  /* 0x000000010f147824 */ /* 0x000fe400078e0203 */
[----:B------:R-:W2:Y:S03]  /*01e0*/  LDC.64 R2, c[0x0][0x398] ;  /* 0x0000e600ff027b82 */ /* 0x000ea60000000a00 */
[--C-:B------:R-:W-:Y:S02]  /*01f0*/  SHF.R.U64 R4, R14, 0x3, R20.reuse ;  /* 0x000000030e047819 */ /* 0x100fe40000001214 */
[----:B------:R-:W-:Y:S02]  /*0200*/  SHF.R.U32.HI R0, RZ, 0x3, R20 ;  /* 0x00000003ff007819 */ /* 0x000fe40000011614 */
[----:B------:R-:W-:Y:S02]  /*0210*/  LOP3.LUT R4, R4, 0xfffffff8, RZ, 0xc0, !PT ;  /* 0xfffffff804047812 */ /* 0x000fe400078ec0ff */
[----:B------:R-:W-:-:S02]  /*0220*/  LOP3.LUT R0, R0, 0x1fffffff, RZ, 0xc0, !PT ;  /* 0x1fffffff00007812 */ /* 0x000fc400078ec0ff */
[----:B-1----:R-:W-:-:S04]  /*0230*/  IADD3 R4, P0, PT, R4, UR10, RZ ;  /* 0x0000000a04047c10 */ /* 0x002fc8000ff1e0ff */
[----:B------:R-:W-:-:S06]  /*0240*/  IADD3.X R5, PT, PT, R0, UR11, RZ, P0, !PT ;  /* 0x0000000b00057c10 */ /* 0x000fcc00087fe4ff */
[----:B0-----:R-:W4:Y:S01]  /*0250*/  LDG.E.64 R4, desc[UR8][R4.64] ;  /* 0x0000000804047981 */ /* 0x001f22000c1e1b00 */
[----:B------:R-:W-:Y:S01]  /*0260*/  LOP3.LUT R11, R14, 0x3f, RZ, 0xc0, !PT ;  /* 0x0000003f0e0b7812 */ /* 0x000fe200078ec0ff */
[----:B--2---:R-:W-:-:S03]  /*0270*/  IMAD R0, R2, UR5, RZ ;  /* 0x0000000502007c24 */ /* 0x004fc6000f8e02ff */
[----:B------:R-:W-:-:S04]  /*0280*/  SHF.L.U32 R11, R10, R11, RZ ;  /* 0x0000000b0a0b7219 */ /* 0x000fc800000006ff */
[----:B----4-:R-:W-:Y:S02]  /*0290*/  LOP3.LUT P0, RZ, R4, R11, RZ, 0xc0, !PT ;  /* 0x0000000b04ff7212 */ /* 0x010fe4000780c0ff */
[----:B------:R-:W-:-:S04]  /*02a0*/  SHF.R.S32.HI R11, RZ, 0x1f, R11 ;  /* 0x0000001fff0b7819 */ /* 0x000fc8000001140b */
[----:B------:R-:W-:Y:S01]  /*02b0*/  LOP3.LUT P0, RZ, R5, R11, RZ, 0xc0, P0 ;  /* 0x0000000b05ff7212 */ /* 0x000fe2000000c0ff */
[----:B------:R-:W-:-:S04]  /*02c0*/  IMAD.WIDE.U32 R4, R2, UR4, R8 ;  /* 0x0000000402047c25 */ /* 0x000fc8000f8e0008 */
[----:B------:R-:W-:-:S04]  /*02d0*/  IMAD R11, R3, UR4, R0 ;  /* 0x00000004030b7c24 */ /* 0x000fc8000f8e0200 */
[----:B------:R-:W-:-:S04]  /*02e0*/  IMAD.IADD R11, R5, 0x1, R11 ;  /* 0x00000001050b7824 */ /* 0x000fc800078e020b */
[----:B---3--:R-:W-:Y:S01]  /*02f0*/  @P0 IMAD.MOV.U32 R0, RZ, RZ, R12 ;  /* 0x000000ffff000224 */ /* 0x008fe200078e000c */
[----:B------:R-:W-:Y:S01]  /*0300*/  SHF.R.U64 R15, R4, 0x6, R11 ;  /* 0x00000006040f7819 */ /* 0x000fe2000000120b */
[----:B------:R-:W-:Y:S01]  /*0310*/  @P0 IMAD.MOV.U32 R5, RZ, RZ, R13 ;  /* 0x000000ffff050224 */ /* 0x000fe200078e000d */
[----:B------:R-:W-:Y:S02]  /*0320*/  SHF.R.U32.HI R18, RZ, 0x6, R11 ;  /* 0x00000006ff127819 */ /* 0x000fe4000001160b */
[----:B------:R-:W-:-:S04]  /*0330*/  @P0 LEA R16, P1, R15, R0, 0x3 ;  /* 0x000000000f100211 */ /* 0x000fc800078218ff */
[----:B------:R-:W-:-:S05]  /*0340*/  @P0 LEA.HI.X R17, R15, R5, R18, 0x3, P1 ;  /* 0x000000050f110211 */ /* 0x000fca00008f1c12 */
[----:B------:R-:W2:Y:S01]  /*0350*/  @P0 LDG.E.64 R18, desc[UR8][R16.64] ;  /* 0x0000000810120981 */ /* 0x000ea2000c1e1b00 */
[C---:B------:R-:W-:Y:S01]  /*0360*/  LOP3.LUT R15, R4.reuse, 0x3f, RZ, 0xc0, !PT ;  /* 0x0000003f040f7812 */ /* 0x040fe200078ec0ff */
[----:B------:R-:W-:Y:S01]  /*0370*/  @!P0 IMAD.MOV.U32 R0, RZ, RZ, R12 ;  /* 0x000000ffff008224 */ /* 0x000fe200078e000c */
[----:B------:R-:W-:Y:S01]  /*0380*/  SHF.R.U64 R21, R4, 0x6, R11 ;  /* 0x0000000604157819 */ /* 0x000fe2000000120b */
[----:B------:R-:W-:Y:S01]  /*0390*/  @!P0 IMAD.MOV.U32 R5, RZ, RZ, R13 ;  /* 0x000000ffff058224 */ /* 0x000fe200078e000d */
[----:B------:R-:W-:Y:S02]  /*03a0*/  SHF.L.U32 R15, R10, R15, RZ ;  /* 0x0000000f0a0f7219 */ /* 0x000fe400000006ff */
[----:B------:R-:W-:Y:S02]  /*03b0*/  SHF.R.U32.HI R22, RZ, 0x6, R11 ;  /* 0x00000006ff167819 */ /* 0x000fe4000001160b */
[----:B------:R-:W-:Y:S02]  /*03c0*/  @!P0 LEA R12, P1, R21, R0, 0x3 ;  /* 0x00000000150c8211 */ /* 0x000fe400078218ff */
[----:B------:R-:W-:-:S02]  /*03d0*/  @P0 SHF.R.S32.HI R23, RZ, 0x1f, R15 ;  /* 0x0000001fff170819 */ /* 0x000fc4000001140f */
[----:B------:R-:W-:Y:S02]  /*03e0*/  @!P0 LEA.HI.X R13, R21, R5, R22, 0x3, P1 ;  /* 0x00000005150d8211 */ /* 0x000fe400008f1c16 */
[----:B------:R-:W-:Y:S02]  /*03f0*/  IADD3 R21, P1, PT, R14, R6, RZ ;  /* 0x000000060e157210 */ /* 0x000fe40007f3e0ff */
[----:B--2---:R-:W-:Y:S02]  /*0400*/  @P0 LOP3.LUT R23, R19, R23, RZ, 0xfc, !PT ;  /* 0x0000001713170212 */ /* 0x004fe400078efcff */
[----:B------:R-:W-:-:S05]  /*0410*/  @P0 LOP3.LUT R22, R18, R15, RZ, 0xfc, !PT ;  /* 0x0000000f12160212 */ /* 0x000fca00078efcff */
[----:B------:R0:W-:Y:S04]  /*0420*/  @P0 STG.E.64 desc[UR8][R16.64], R22 ;  /* 0x0000001610000986 */ /* 0x0001e8000c101b08 */
[----:B------:R-:W2:Y:S01]  /*0430*/  @!P0 LDG.E.64 R18, desc[UR8][R12.64] ;  /* 0x000000080c128981 */ /* 0x000ea2000c1e1b00 */
[----:B------:R-:W-:Y:S01]  /*0440*/  IMAD.X R20, R20, 0x1, R7, P1 ;  /* 0x0000000114147824 */ /* 0x000fe200008e0607 */
[----:B------:R-:W-:-:S04]  /*0450*/  @!P0 LOP3.LUT R25, RZ, R15, RZ, 0x33, !PT ;  /* 0x0000000fff198212 */ /* 0x000fc800078e33ff */
[--C-:B------:R-:W-:Y:S02]  /*0460*/  SHF.R.U64 R14, R21, 0x3, R20.reuse ;  /* 0x00000003150e7819 */ /* 0x100fe40000001214 */
[----:B------:R-:W-:Y:S02]  /*0470*/  SHF.R.U32.HI R24, RZ, 0x3, R20 ;  /* 0x00000003ff187819 */ /* 0x000fe40000011614 */
[----:B------:R-:W-:Y:S02]  /*0480*/  LOP3.LUT R14, R14, 0xfffffff8, RZ, 0xc0, !PT ;  /* 0xfffffff80e0e7812 */ /* 0x000fe400078ec0ff */
[----:B------:R-:W-:Y:S02]  /*0490*/  LOP3.LUT R15, R24, 0x1fffffff, RZ, 0xc0, !PT ;  /* 0x1fffffff180f7812 */ /* 0x000fe400078ec0ff */
[----:B------:R-:W-:Y:S02]  /*04a0*/  IADD3 R14, P1, PT, R14, UR10, RZ ;  /* 0x0000000a0e0e7c10 */ /* 0x000fe4000ff3e0ff */
[----:B------:R-:W-:-:S02]  /*04b0*/  @!P0 SHF.R.S32.HI R27, RZ, 0x1f, R25 ;  /* 0x0000001fff1b8819 */ /* 0x000fc40000011419 */
[----:B------:R-:W-:Y:S02]  /*04c0*/  IADD3.X R15, PT, PT, R15, UR11, RZ, P1, !PT ;  /* 0x0000000b0f0f7c10 */ /* 0x000fe40008ffe4ff */
[----:B--2---:R-:W-:Y:S02]  /*04d0*/  @!P0 LOP3.LUT R16, R18, R25, RZ, 0xc0, !PT ;  /* 0x0000001912108212 */ /* 0x004fe400078ec0ff */
[----:B------:R-:W-:-:S05]  /*04e0*/  @!P0 LOP3.LUT R17, R19, R27, RZ, 0xc0, !PT ;  /* 0x0000001b13118212 */ /* 0x000fca00078ec0ff */
[----:B------:R1:W-:Y:S04]  /*04f0*/  @!P0 STG.E.64 desc[UR8][R12.64], R16 ;  /* 0x000000100c008986 */ /* 0x0003e8000c101b08 */
[----:B------:R-:W2:Y:S01]  /*0500*/  LDG.E.64 R14, desc[UR8][R14.64] ;  /* 0x000000080e0e7981 */ /* 0x000ea2000c1e1b00 */
[----:B------:R-:W-:Y:S02]  /*0510*/  LOP3.LUT R19, R21, 0x3f, RZ, 0xc0, !PT ;  /* 0x0000003f15137812 */ /* 0x000fe400078ec0ff */
[----:B------:R-:W-:Y:S02]  /*0520*/  IADD3 R25, P1, PT, R4, 0x1, RZ ;  /* 0x0000000104197810 */ /* 0x000fe40007f3e0ff */
[----:B------:R-:W-:-:S03]  /*0530*/  SHF.L.U32 R19, R10, R19, RZ ;  /* 0x000000130a137219 */ /* 0x000fc600000006ff */
[----:B------:R-:W-:Y:S01]  /*0540*/  IMAD.X R18, RZ, RZ, R11, P1 ;  /* 0x000000ffff127224 */ /* 0x000fe200008e060b */
[----:B0-----:R-:W-:-:S04]  /*0550*/  SHF.R.S32.HI R23, RZ, 0x1f, R19 ;  /* 0x0000001fff177819 */ /* 0x001fc80000011413 */
[--C-:B------:R-:W-:Y:S02]  /*0560*/  SHF.R.U64 R22, R25, 0x6, R18.reuse ;  /* 0x0000000619167819 */ /* 0x100fe40000001212 */
[----:B------:R-:W-:Y:S02]  /*0570*/  SHF.R.U32.HI R24, RZ, 0x6, R18 ;  /* 0x00000006ff187819 */ /* 0x000fe40000011612 */
[----:B--2---:R-:W-:-:S04]  /*0580*/  LOP3.LUT P0, RZ, R14, R19, RZ, 0xc0, !PT ;  /* 0x000000130eff7212 */ /* 0x004fc8000780c0ff */
[----:B------:R-:W-:-:S13]  /*0590*/  LOP3.LUT P0, RZ, R15, R23, RZ, 0xc0, P0 ;  /* 0x000000170fff7212 */ /* 0x000fda000000c0ff */
[----:B------:R-:W-:-:S04]  /*05a0*/  @P0 LEA R18, P1, R22, R0, 0x3 ;  /* 0x0000000016120211 */ /* 0x000fc800078218ff */
[----:B------:R-:W-:-:S05]  /*05b0*/  @P0 LEA.HI.X R19, R22, R5, R24, 0x3, P1 ;  /* 0x0000000516130211 */ /* 0x000fca00008f1c18 */
[----:B------:R-:W2:Y:S01]  /*05c0*/  @P0 LDG.E.64 R14, desc[UR8][R18.64] ;  /* 0x00000008120e0981 */ /* 0x000ea2000c1e1b00 */
[----:B------:R-:W-:Y:S02]  /*05d0*/  LOP3.LUT R25, R25, 0x3f, RZ, 0xc0, !PT ;  /* 0x0000003f19197812 */ /* 0x000fe400078ec0ff */
[----:B-1----:R-:W-:Y:S02]  /*05e0*/  @!P0 LEA R12, P1, R22, R0, 0x3 ;  /* 0x00000000160c8211 */ /* 0x002fe400078218ff */
[----:B------:R-:W-:Y:S02]  /*05f0*/  SHF.L.U32 R25, R10, R25, RZ ;  /* 0x000000190a197219 */ /* 0x000fe400000006ff */
[----:B------:R-:W-:Y:S02]  /*0600*/  @!P0 LEA.HI.X R13, R22, R5, R24, 0x3, P1 ;  /* 0x00000005160d8211 */ /* 0x000fe400008f1c18 */
[----:B------:R-:W-:Y:S02]  /*0610*/  @P0 SHF.R.S32.HI R23, RZ, 0x1f, R25 ;  /* 0x0000001fff170819 */ /* 0x000fe40000011419 */
[----:B------:R-:W-:-:S02]  /*0620*/  IADD3 R17, P1, PT, R21, R6, RZ ;  /* 0x0000000615117210 */ /* 0x000fc40007f3e0ff */
        /* <DEDUP_REMOVED lines=17> */
[----:B0-----:R-:W-:-:S04]  /*0740*/  LOP3.LUT R19, R17, 0x3f, RZ, 0xc0, !PT ;  /* 0x0000003f11137812 */ /* 0x001fc800078ec0ff */
[----:B------:R-:W-:-:S04]  /*0750*/  SHF.L.U32 R19, R10, R19, RZ ;  /* 0x000000130a137219 */ /* 0x000fc800000006ff */
[----:B------:R-:W-:Y:S02]  /*0760*/  SHF.R.S32.HI R23, RZ, 0x1f, R19 ;  /* 0x0000001fff177819 */ /* 0x000fe40000011413 */
[----:B--2---:R-:W-:-:S04]  /*0770*/  LOP3.LUT P0, RZ, R20, R19, RZ, 0xc0, !PT ;  /* 0x0000001314ff7212 */ /* 0x004fc8000780c0ff */
[----:B------:R-:W-:Y:S02]  /*0780*/  LOP3.LUT P0, RZ, R21, R23, RZ, 0xc0, P0 ;  /* 0x0000001715ff7212 */ /* 0x000fe4000000c0ff */
[----:B------:R-:W-:-:S05]  /*0790*/  IADD3 R23, P1, PT, R4, 0x2, RZ ;  /* 0x0000000204177810 */ /* 0x000fca0007f3e0ff */
[----:B------:R-:W-:-:S05]  /*07a0*/  IMAD.X R18, RZ, RZ, R11, P1 ;  /* 0x000000ffff127224 */ /* 0x000fca00008e060b */
[--C-:B------:R-:W-:Y:S02]  /*07b0*/  SHF.R.U64 R22, R23, 0x6, R18.reuse ;  /* 0x0000000617167819 */ /* 0x100fe40000001212 */
[----:B------:R-:W-:Y:S02]  /*07c0*/  SHF.R.U32.HI R24, RZ, 0x6, R18 ;  /* 0x00000006ff187819 */ /* 0x000fe40000011612 */
[----:B-1----:R-:W-:-:S04]  /*07d0*/  @P0 LEA R14, P1, R22, R0, 0x3 ;  /* 0x00000000160e0211 */ /* 0x002fc800078218ff */
[----:B------:R-:W-:-:S05]  /*07e0*/  @P0 LEA.HI.X R15, R22, R5, R24, 0x3, P1 ;  /* 0x00000005160f0211 */ /* 0x000fca00008f1c18 */
[----:B------:R-:W2:Y:S01]  /*07f0*/  @P0 LDG.E.64 R18, desc[UR8][R14.64] ;  /* 0x000000080e120981 */ /* 0x000ea2000c1e1b00 */
[----:B------:R-:W-:Y:S02]  /*0800*/  LOP3.LUT R23, R23, 0x3f, RZ, 0xc0, !PT ;  /* 0x0000003f17177812 */ /* 0x000fe400078ec0ff */
[----:B------:R-:W-:Y:S02]  /*0810*/  @!P0 LEA R12, P1, R22, R0, 0x3 ;  /* 0x00000000160c8211 */ /* 0x000fe400078218ff */
[----:B------:R-:W-:Y:S02]  /*0820*/  SHF.L.U32 R23, R10, R23, RZ ;  /* 0x000000170a177219 */ /* 0x000fe400000006ff */
[----:B------:R-:W-:Y:S02]  /*0830*/  @!P0 LEA.HI.X R13, R22, R5, R24, 0x3, P1 ;  /* 0x00000005160d8211 */ /* 0x000fe400008f1c18 */
[----:B------:R-:W-:Y:S02]  /*0840*/  @P0 SHF.R.S32.HI R21, RZ, 0x1f, R23 ;  /* 0x0000001fff150819 */ /* 0x000fe40000011417 */
[----:B------:R-:W-:-:S02]  /*0850*/  IADD3 R17, P1, PT, R17, R6, RZ ;  /* 0x0000000611117210 */ /* 0x000fc40007f3e0ff */
[----:B--2---:R-:W-:Y:S02]  /*0860*/  @P0 LOP3.LUT R21, R19, R21, RZ, 0xfc, !PT ;  /* 0x0000001513150212 */ /* 0x004fe400078efcff */
[----:B------:R-:W-:-:S05]  /*0870*/  @P0 LOP3.LUT R20, R18, R23, RZ, 0xfc, !PT ;  /* 0x0000001712140212 */ /* 0x000fca00078efcff */
[----:B------:R-:W-:Y:S04]  /*0880*/  @P0 STG.E.64 desc[UR8][R14.64], R20 ;  /* 0x000000140e000986 */ /* 0x000fe8000c101b08 */
        /* <DEDUP_REMOVED lines=18> */
[----:B------:R-:W-:-:S04]  /*09b0*/  SHF.R.S32.HI R19, RZ, 0x1f, R17 ;  /* 0x0000001fff137819 */ /* 0x000fc80000011411 */
[--C-:B------:R-:W-:Y:S02]  /*09c0*/  SHF.R.U64 R16, R4, 0x6, R11.reuse ;  /* 0x0000000604107819 */ /* 0x100fe4000000120b */
[----:B--2---:R-:W-:Y:S02]  /*09d0*/  LOP3.LUT P0, RZ, R6, R17, RZ, 0xc0, !PT ;  /* 0x0000001106ff7212 */ /* 0x004fe4000780c0ff */
[----:B------:R-:W-:Y:S02]  /*09e0*/  SHF.R.U32.HI R17, RZ, 0x6, R11 ;  /* 0x00000006ff117819 */ /* 0x000fe4000001160b */
[----:B------:R-:W-:-:S13]  /*09f0*/  LOP3.LUT P0, RZ, R7, R19, RZ, 0xc0, P0 ;  /* 0x0000001307ff7212 */ /* 0x000fda000000c0ff */
[----:B0-----:R-:W-:-:S04]  /*0a00*/  @P0 LEA R12, P1, R16, R0, 0x3 ;  /* 0x00000000100c0211 */ /* 0x001fc800078218ff */
[----:B------:R-:W-:-:S05]  /*0a10*/  @P0 LEA.HI.X R13, R16, R5, R17, 0x3, P1 ;  /* 0x00000005100d0211 */ /* 0x000fca00008f1c11 */
[----:B------:R-:W2:Y:S01]  /*0a20*/  @P0 LDG.E.64 R6, desc[UR8][R12.64] ;  /* 0x000000080c060981 */ /* 0x000ea2000c1e1b00 */
[----:B------:R-:W-:Y:S02]  /*0a30*/  LOP3.LUT R11, R4, 0x3f, RZ, 0xc0, !PT ;  /* 0x0000003f040b7812 */ /* 0x000fe400078ec0ff */
[----:B------:R-:W-:Y:S02]  /*0a40*/  @!P0 LEA R4, P1, R16, R0, 0x3 ;  /* 0x0000000010048211 */ /* 0x000fe400078218ff */
[----:B------:R-:W-:Y:S02]  /*0a50*/  SHF.L.U32 R15, R10, R11, RZ ;  /* 0x0000000b0a0f7219 */ /* 0x000fe400000006ff */
[----:B------:R-:W-:Y:S02]  /*0a60*/  @!P0 LEA.HI.X R5, R16, R5, R17, 0x3, P1 ;  /* 0x0000000510058211 */ /* 0x000fe400008f1c11 */
[----:B------:R-:W-:-:S04]  /*0a70*/  @P0 SHF.R.S32.HI R11, RZ, 0x1f, R15 ;  /* 0x0000001fff0b0819 */ /* 0x000fc8000001140f */
[----:B--2---:R-:W-:Y:S02]  /*0a80*/  @P0 LOP3.LUT R7, R7, R11, RZ, 0xfc, !PT ;  /* 0x0000000b07070212 */ /* 0x004fe400078efcff */
[----:B------:R-:W-:-:S05]  /*0a90*/  @P0 LOP3.LUT R6, R6, R15, RZ, 0xfc, !PT ;  /* 0x0000000f06060212 */ /* 0x000fca00078efcff */
[----:B------:R2:W-:Y:S04]  /*0aa0*/  @P0 STG.E.64 desc[UR8][R12.64], R6 ;  /* 0x000000060c000986 */ /* 0x0005e8000c101b08 */
[----:B------:R-:W3:Y:S01]  /*0ab0*/  @!P0 LDG.E.64 R10, desc[UR8][R4.64] ;  /* 0x00000008040a8981 */ /* 0x000ee2000c1e1b00 */
[----:B------:R-:W-:-:S04]  /*0ac0*/  @!P0 LOP3.LUT R15, RZ, R15, RZ, 0x33, !PT ;  /* 0x0000000fff0f8212 */ /* 0x000fc800078e33ff */
[----:B------:R-:W-:Y:S02]  /*0ad0*/  @!P0 SHF.R.S32.HI R17, RZ, 0x1f, R15 ;  /* 0x0000001fff118819 */ /* 0x000fe4000001140f */
[----:B---3--:R-:W-:Y:S02]  /*0ae0*/  @!P0 LOP3.LUT R10, R10, R15, RZ, 0xc0, !PT ;  /* 0x0000000f0a0a8212 */ /* 0x008fe400078ec0ff */
[----:B------:R-:W-:-:S05]  /*0af0*/  @!P0 LOP3.LUT R11, R11, R17, RZ, 0xc0, !PT ;  /* 0x000000110b0b8212 */ /* 0x000fca00078ec0ff */
[----:B------:R2:W-:Y:S01]  /*0b00*/  @!P0 STG.E.64 desc[UR8][R4.64], R10 ;  /* 0x0000000a04008986 */ /* 0x0005e2000c101b08 */
[----:B------:R-:W-:-:S05]  /*0b10*/  IADD3 R8, P0, PT, R8, 0x4, RZ ;  /* 0x0000000408087810 */ /* 0x000fca0007f1e0ff */
[----:B------:R-:W-:Y:S01]  /*0b20*/  IMAD.X R9, RZ, RZ, R9, P0 ;  /* 0x000000ffff097224 */ /* 0x000fe200000e0609 */
[----:B------:R-:W-:-:S04]  /*0b30*/  ISETP.NE.U32.AND P0, PT, R8, UR6, PT ;  /* 0x0000000608007c0c */ /* 0x000fc8000bf05070 */
[----:B------:R-:W-:-:S13]  /*0b40*/  ISETP.NE.AND.EX P0, PT, R9, R3, PT, P0 ;  /* 0x000000030900720c */ /* 0x000fda0003f05300 */
[----:B--2---:R-:W-:Y:S05]  /*0b50*/  @P0 BRA `(.L_x_17) ;  /* 0xfffffff4007c0947 */ /* 0x004fea000383ffff */
[----:B------:R-:W1:Y:S01]  /*0b60*/  LDC R9, c[0x0][0x39c] ;  /* 0x0000e700ff097b82 */ /* 0x000e620000000800 */
[----:B------:R-:W-:-:S07]  /*0b70*/  IMAD.U32 R0, RZ, RZ, UR6 ;  /* 0x00000006ff007e24 */ /* 0x000fce000f8e00ff */
.L_x_16:
[----:B------:R-:W2:Y:S02]  /*0b80*/  LDCU UR7, c[0x0][0x398] ;  /* 0x00007300ff0777ac */ /* 0x000ea40008000800 */
[----:B--2---:R-:W-:-:S04]  /*0b90*/  ULOP3.LUT UR7, UR7, 0x3, URZ, 0xc0, !UPT ;  /* 0x0000000307077892 */ /* 0x004fc8000f8ec0ff */
[----:B------:R-:W-:-:S04]  /*0ba0*/  UISETP.NE.U32.AND UP0, UPT, UR7, URZ, UPT ;  /* 0x000000ff0700728c */ /* 0x000fc8000bf05070 */
[----:B------:R-:W-:-:S09]  /*0bb0*/  UISETP.NE.AND.EX UP0, UPT, URZ, URZ, UPT, UP0 ;  /* 0x000000ffff00728c */ /* 0x000fd2000bf05300 */
[----:B------:R-:W-:Y:S05]  /*0bc0*/  BRA.U !UP0, `(.L_x_18) ;  /* 0x0000000908107547 */ /* 0x000fea000b800000 */
[----:B------:R-:W-:Y:S01]  /*0bd0*/  UISETP.NE.U32.AND UP0, UPT, UR7, 0x1, UPT ;  /* 0x000000010700788c */ /* 0x000fe2000bf05070 */
[----:B------:R-:W-:-:S03]  /*0be0*/  LOP3.LUT P1, RZ, R2, 0x1, RZ, 0xc0, !PT ;  /* 0x0000000102ff7812 */ /* 0x000fc6000782c0ff */
[----:B------:R-:W-:-:S09]  /*0bf0*/  UISETP.NE.AND.EX UP0, UPT, URZ, URZ, UPT, UP0 ;  /* 0x000000ffff00728c */ /* 0x000fd2000bf05300 */
[----:B------:R-:W-:Y:S05]  /*0c00*/  BRA.U !UP0, `(.L_x_19) ;  /* 0x0000000508547547 */ /* 0x000fea000b800000 */
[----:B------:R-:W1:Y:S01]  /*0c10*/  LDC.64 R4, c[0x0][0x390] ;  /* 0x0000e400ff047b82 */ /* 0x000e620000000a00 */
[----:B------:R-:W-:Y:S01]  /*0c20*/  IMAD.U32 R6, RZ, RZ, UR4 ;  /* 0x00000004ff067e24 */ /* 0x000fe2000f8e00ff */
[----:B------:R-:W2:Y:S01]  /*0c30*/  LDCU.64 UR10, c[0x0][0x388] ;  /* 0x00007100ff0a77ac */ /* 0x000ea20008000a00 */
[----:B------:R-:W-:Y:S02]  /*0c40*/  IMAD.U32 R7, RZ, RZ, UR5 ;  /* 0x00000005ff077e24 */ /* 0x000fe4000f8e00ff */
[-C--:B-1----:R-:W-:Y:S02]  /*0c50*/  IMAD R8, R9, R4.reuse, RZ ;  /* 0x0000000409087224 */ /* 0x082fe400078e02ff */
[----:B------:R-:W-:-:S04]  /*0c60*/  IMAD.WIDE.U32 R12, R0, R4, R6 ;  /* 0x00000004000c7225 */ /* 0x000fc800078e0006 */
[----:B------:R-:W-:-:S04]  /*0c70*/  IMAD R11, R0, R5, R8 ;  /* 0x00000005000b7224 */ /* 0x000fc800078e0208 */
[----:B------:R-:W-:-:S05]  /*0c80*/  IMAD.IADD R11, R13, 0x1, R11 ;  /* 0x000000010d0b7824 */ /* 0x000fca00078e020b */
[--C-:B------:R-:W-:Y:S02]  /*0c90*/  SHF.R.U64 R14, R12, 0x3, R11.reuse ;  /* 0x000000030c0e7819 */ /* 0x100fe4000000120b */
[----:B------:R-:W-:Y:S02]  /*0ca0*/  SHF.R.U32.HI R8, RZ, 0x3, R11 ;  /* 0x00000003ff087819 */ /* 0x000fe4000001160b */
[----:B------:R-:W-:Y:S02]  /*0cb0*/  LOP3.LUT R14, R14, 0xfffffff8, RZ, 0xc0, !PT ;  /* 0xfffffff80e0e7812 */ /* 0x000fe400078ec0ff */
[----:B------:R-:W-:Y:S02]  /*0cc0*/  LOP3.LUT R8, R8, 0x1fffffff, RZ, 0xc0, !PT ;  /* 0x1fffffff08087812 */ /* 0x000fe400078ec0ff */
[----:B--2---:R-:W-:-:S04]  /*0cd0*/  IADD3 R14, P0, PT, R14, UR10, RZ ;  /* 0x0000000a0e0e7c10 */ /* 0x004fc8000ff1e0ff */
[----:B------:R-:W-:-:S06]  /*0ce0*/  IADD3.X R15, PT, PT, R8, UR11, RZ, P0, !PT ;  /* 0x0000000b080f7c10 */ /* 0x000fcc00087fe4ff */
[----:B0-----:R-:W2:Y:S01]  /*0cf0*/  LDG.E.64 R14, desc[UR8][R14.64] ;  /* 0x000000080e0e7981 */ /* 0x001ea2000c1e1b00 */
[----:B------:R-:W-:Y:S01]  /*0d00*/  IMAD.MOV.U32 R10, RZ, RZ, 0x1 ;  /* 0x00000001ff0a7424 */ /* 0x000fe200078e00ff */
[----:B------:R-:W-:Y:S01]  /*0d10*/  LOP3.LUT R11, R12, 0x3f, RZ, 0xc0, !PT ;  /* 0x0000003f0c0b7812 */ /* 0x000fe200078ec0ff */
[----:B------:R-:W-:Y:S01]  /*0d20*/  IMAD R16, R2, UR5, RZ ;  /* 0x0000000502107c24 */ /* 0x000fe2000f8e02ff */
[----:B------:R-:W0:Y:S01]  /*0d30*/  LDC.64 R12, c[0x0][0x380] ;  /* 0x0000e000ff0c7b82 */ /* 0x000e220000000a00 */
[----:B------:R-:W-:Y:S01]  /*0d40*/  IMAD.MOV.U32 R8, RZ, RZ, R0 ;  /* 0x000000ffff087224 */ /* 0x000fe200078e0000 */
[----:B------:R-:W-:-:S03]  /*0d50*/  SHF.L.U32 R11, R10, R11, RZ ;  /* 0x0000000b0a0b7219 */ /* 0x000fc600000006ff */
[----:B------:R-:W-:Y:S01]  /*0d60*/  IMAD.WIDE.U32 R8, R2, UR4, R8 ;  /* 0x0000000402087c25 */ /* 0x000fe2000f8e0008 */
[----:B------:R-:W-:Y:S02]  /*0d70*/  SHF.R.S32.HI R17, RZ, 0x1f, R11 ;  /* 0x0000001fff117819 */ /* 0x000fe4000001140b */
[----:B--2---:R-:W-:Y:S01]  /*0d80*/  LOP3.LUT P0, RZ, R14, R11, RZ, 0xc0, !PT ;  /* 0x0000000b0eff7212 */ /* 0x004fe2000780c0ff */
[----:B------:R-:W-:-:S03]  /*0d90*/  IMAD R11, R3, UR4, R16 ;  /* 0x00000004030b7c24 */ /* 0x000fc6000f8e0210 */
[----:B------:R-:W-:Y:S01]  /*0da0*/  LOP3.LUT P0, RZ, R15, R17, RZ, 0xc0, P0 ;  /* 0x000000110fff7212 */ /* 0x000fe2000000c0ff */
[----:B------:R-:W-:-:S05]  /*0db0*/  IMAD.IADD R9, R11, 0x1, R9 ;  /* 0x000000010b097824 */ /* 0x000fca00078e0209 */
[--C-:B------:R-:W-:Y:S02]  /*0dc0*/  SHF.R.U64 R18, R8, 0x6, R9.reuse ;  /* 0x0000000608127819 */ /* 0x100fe40000001209 */
[----:B------:R-:W-:-:S05]  /*0dd0*/  SHF.R.U32.HI R9, RZ, 0x6, R9 ;  /* 0x00000006ff097819 */ /* 0x000fca0000011609 */
        /* <DEDUP_REMOVED lines=10> */
[----:B------:R-:W-:Y:S04]  /*0e80*/  @P0 STG.E.64 desc[UR8][R16.64], R22 ;  /* 0x0000001610000986 */ /* 0x000fe8000c101b08 */
[----:B------:R-:W2:Y:S01]  /*0e90*/  @!P0 LDG.E.64 R18, desc[UR8][R8.64] ;  /* 0x0000000808128981 */ /* 0x000ea2000c1e1b00 */
[----:B------:R-:W-:Y:S01]  /*0ea0*/  VIADD R14, R0, 0x1 ;  /* 0x00000001000e7836 */ /* 0x000fe20000000000 */
[----:B------:R-:W-:-:S03]  /*0eb0*/  @!P0 LOP3.LUT R21, RZ, R21, RZ, 0x33, !PT ;  /* 0x00000015ff158212 */ /* 0x000fc600078e33ff */
[----:B------:R-:W-:-:S04]  /*0ec0*/  IMAD.WIDE.U32 R6, R14, R4, R6 ;  /* 0x000000040e067225 */ /* 0x000fc800078e0006 */
[----:B------:R-:W-:Y:S01]  /*0ed0*/  IMAD R5, R14, R5, R7 ;  /* 0x000000050e057224 */ /* 0x000fe200078e0207 */
[----:B------:R-:W-:-:S04]  /*0ee0*/  @!P0 SHF.R.S32.HI R7, RZ, 0x1f, R21 ;  /* 0x0000001fff078819 */ /* 0x000fc80000011415 */
[--C-:B------:R-:W-:Y:S02]  /*0ef0*/  SHF.R.U64 R4, R6, 0x3, R5.reuse ;  /* 0x0000000306047819 */ /* 0x100fe40000001205 */
[----:B------:R-:W-:Y:S02]  /*0f00*/  SHF.R.U32.HI R5, RZ, 0x3, R5 ;  /* 0x00000003ff057819 */ /* 0x000fe40000011605 */
[----:B------:R-:W-:Y:S02]  /*0f10*/  LOP3.LUT R4, R4, 0xfffffff8, RZ, 0xc0, !PT ;  /* 0xfffffff804047812 */ /* 0x000fe400078ec0ff */
[----:B------:R-:W-:Y:S02]  /*0f20*/  LOP3.LUT R5, R5, 0x1fffffff, RZ, 0xc0, !PT ;  /* 0x1fffffff05057812 */ /* 0x000fe400078ec0ff */
[----:B------:R-:W-:-:S04]  /*0f30*/  IADD3 R4, P2, PT, R4, UR10, RZ ;  /* 0x0000000a04047c10 */ /* 0x000fc8000ff5e0ff */
[----:B------:R-:W-:Y:S02]  /*0f40*/  IADD3.X R5, PT, PT, R5, UR11, RZ, P2, !PT ;  /* 0x0000000b05057c10 */ /* 0x000fe400097fe4ff */
[----:B--2---:R-:W-:Y:S02]  /*0f50*/  @!P0 LOP3.LUT R16, R18, R21, RZ, 0xc0, !PT ;  /* 0x0000001512108212 */ /* 0x004fe400078ec0ff */
[----:B------:R-:W-:-:S05]  /*0f60*/  @!P0 LOP3.LUT R17, R19, R7, RZ, 0xc0, !PT ;  /* 0x0000000713118212 */ /* 0x000fca00078ec0ff */
[----:B------:R0:W-:Y:S04]  /*0f70*/  @!P0 STG.E.64 desc[UR8][R8.64], R16 ;  /* 0x0000001008008986 */ /* 0x0001e8000c101b08 */
[----:B------:R-:W2:Y:S01]  /*0f80*/  LDG.E.64 R4, desc[UR8][R4.64] ;  /* 0x0000000804047981 */ /* 0x000ea2000c1e1b00 */
[----:B------:R-:W-:Y:S01]  /*0f90*/  LOP3.LUT R7, R6, 0x3f, RZ, 0xc0, !PT ;  /* 0x0000003f06077812 */ /* 0x000fe200078ec0ff */
[----:B------:R-:W-:-:S03]  /*0fa0*/  IMAD.MOV.U32 R15, RZ, RZ, RZ ;  /* 0x000000ffff0f7224 */ /* 0x000fc600078e00ff */
[----:B------:R-:W-:Y:S01]  /*0fb0*/  SHF.L.U32 R7, R10, R7, RZ ;  /* 0x000000070a077219 */ /* 0x000fe200000006ff */
[----:B------:R-:W-:-:S03]  /*0fc0*/  IMAD.WIDE.U32 R14, R2, UR4, R14 ;  /* 0x00000004020e7c25 */ /* 0x000fc6000f8e000e */
[----:B------:R-:W-:Y:S01]  /*0fd0*/  SHF.R.S32.HI R19, RZ, 0x1f, R7 ;  /* 0x0000001fff137819 */ /* 0x000fe20000011407 */
[----:B------:R-:W-:-:S05]  /*0fe0*/  IMAD.IADD R11, R11, 0x1, R15 ;  /* 0x000000010b0b7824 */ /* 0x000fca00078e020f */
        /* <DEDUP_REMOVED lines=8> */
[----:B------:R-:W-:Y:S02]  /*1070*/  @!P0 LEA R12, P2, R18, R12, 0x3 ;  /* 0x0000000c120c8211 */ /* 0x000fe400078418ff */
[----:B------:R-:W-:Y:S02]  /*1080*/  SHF.L.U32 R15, R10, R15, RZ ;  /* 0x0000000f0a0f7219 */ /* 0x000fe400000006ff */
[----:B------:R-:W-:Y:S02]  /*1090*/  @!P0 LEA.HI.X R13, R18, R13, R11, 0x3, P2 ;  /* 0x0000000d120d8211 */ /* 0x000fe400010f1c0b */
[----:B0-----:R-:W-:-:S04]  /*10a0*/  @P0 SHF.R.S32.HI R9, RZ, 0x1f, R15 ;  /* 0x0000001fff090819 */ /* 0x001fc8000001140f */
[----:B--2---:R-:W-:Y:S02]  /*10b0*/  @P0 LOP3.LUT R7, R7, R9, RZ, 0xfc, !PT ;  /* 0x0000000907070212 */ /* 0x004fe400078efcff */
[----:B------:R-:W-:-:S05]  /*10c0*/  @P0 LOP3.LUT R6, R6, R15, RZ, 0xfc, !PT ;  /* 0x0000000f06060212 */ /* 0x000fca00078efcff */
[----:B------:R2:W-:Y:S04]  /*10d0*/  @P0 STG.E.64 desc[UR8][R4.64], R6 ;  /* 0x0000000604000986 */ /* 0x0005e8000c101b08 */
[----:B------:R-:W3:Y:S01]  /*10e0*/  @!P0 LDG.E.64 R8, desc[UR8][R12.64] ;  /* 0x000000080c088981 */ /* 0x000ee2000c1e1b00 */
[----:B------:R-:W-:Y:S01]  /*10f0*/  @!P0 LOP3.LUT R11, RZ, R15, RZ, 0x33, !PT ;  /* 0x0000000fff0b8212 */ /* 0x000fe200078e33ff */
[----:B------:R-:W-:-:S03]  /*1100*/  VIADD R0, R0, 0x2 ;  /* 0x0000000200007836 */ /* 0x000fc60000000000 */
[----:B------:R-:W-:Y:S02]  /*1110*/  @!P0 SHF.R.S32.HI R15, RZ, 0x1f, R11 ;  /* 0x0000001fff0f8819 */ /* 0x000fe4000001140b */
[----:B---3--:R-:W-:Y:S02]  /*1120*/  @!P0 LOP3.LUT R10, R8, R11, RZ, 0xc0, !PT ;  /* 0x0000000b080a8212 */ /* 0x008fe400078ec0ff */
[----:B------:R-:W-:Y:S01]  /*1130*/  @!P0 LOP3.LUT R11, R9, R15, RZ, 0xc0, !PT ;  /* 0x0000000f090b8212 */ /* 0x000fe200078ec0ff */
[----:B------:R-:W-:-:S04]  /*1140*/  IMAD.MOV.U32 R9, RZ, RZ, RZ ;  /* 0x000000ffff097224 */ /* 0x000fc800078e00ff */
[----:B------:R2:W-:Y:S03]  /*1150*/  @!P0 STG.E.64 desc[UR8][R12.64], R10 ;  /* 0x0000000a0c008986 */ /* 0x0005e6000c101b08 */
.L_x_19:
[----:B------:R-:W-:Y:S05]  /*1160*/  @!P1 BRA `(.L_x_18) ;  /* 0x0000000000a89947 */ /* 0x000fea0003800000 */
[----:B--2---:R-:W1:Y:S01]  /*1170*/  LDC.64 R10, c[0x0][0x390] ;  /* 0x0000e400ff0a7b82 */ /* 0x004e620000000a00 */
[----:B------:R-:W2:Y:S01]  /*1180*/  LDCU.64 UR10, c[0x0][0x388] ;  /* 0x00007100ff0a77ac */ /* 0x000ea20008000a00 */
[-C--:B-1----:R-:W-:Y:S02]  /*1190*/  IMAD R4, R9, R10.reuse, RZ ;  /* 0x0000000a09047224 */ /* 0x082fe400078e02ff */
[----:B------:R-:W-:-:S04]  /*11a0*/  IMAD.WIDE.U32 R6, R0, R10, UR4 ;  /* 0x0000000400067e25 */ /* 0x000fc8000f8e000a */
[----:B------:R-:W-:-:S04]  /*11b0*/  IMAD R5, R0, R11, R4 ;  /* 0x0000000b00057224 */ /* 0x000fc800078e0204 */
[----:B------:R-:W-:-:S05]  /*11c0*/  IMAD.IADD R5, R7, 0x1, R5 ;  /* 0x0000000107057824 */ /* 0x000fca00078e0205 */
[--C-:B------:R-:W-:Y:S02]  /*11d0*/  SHF.R.U64 R10, R6, 0x3, R5.reuse ;  /* 0x00000003060a7819 */ /* 0x100fe40000001205 */
[----:B------:R-:W-:Y:S02]  /*11e0*/  SHF.R.U32.HI R4, RZ, 0x3, R5 ;  /* 0x00000003ff047819 */ /* 0x000fe40000011605 */
[----:B------:R-:W-:Y:S02]  /*11f0*/  LOP3.LUT R10, R10, 0xfffffff8, RZ, 0xc0, !PT ;  /* 0xfffffff80a0a7812 */ /* 0x000fe400078ec0ff */
[----:B------:R-:W-:Y:S02]  /*1200*/  LOP3.LUT R4, R4, 0x1fffffff, RZ, 0xc0, !PT ;  /* 0x1fffffff04047812 */ /* 0x000fe400078ec0ff */
[----:B--2---:R-:W-:-:S04]  /*1210*/  IADD3 R10, P0, PT, R10, UR10, RZ ;  /* 0x0000000a0a0a7c10 */ /* 0x004fc8000ff1e0ff */
[----:B------:R-:W-:Y:S02]  /*1220*/  IADD3.X R11, PT, PT, R4, UR11, RZ, P0, !PT ;  /* 0x0000000b040b7c10 */ /* 0x000fe400087fe4ff */
[----:B------:R-:W1:Y:S04]  /*1230*/  LDC.64 R4, c[0x0][0x380] ;  /* 0x0000e000ff047b82 */ /* 0x000e680000000a00 */
[----:B0-----:R-:W2:Y:S01]  /*1240*/  LDG.E.64 R10, desc[UR8][R10.64] ;  /* 0x000000080a0a7981 */ /* 0x001ea2000c1e1b00 */
[----:B------:R-:W-:Y:S01]  /*1250*/  IMAD R8, R2, UR5, RZ ;  /* 0x0000000502087c24 */ /* 0x000fe2000f8e02ff */
[----:B------:R-:W-:Y:S01]  /*1260*/  LOP3.LUT R6, R6, 0x3f, RZ, 0xc0, !PT ;  /* 0x0000003f06067812 */ /* 0x000fe200078ec0ff */
[----:B------:R-:W-:Y:S02]  /*1270*/  IMAD.MOV.U32 R13, RZ, RZ, 0x1 ;  /* 0x00000001ff0d7424 */ /* 0x000fe400078e00ff */
[----:B------:R-:W-:-:S02]  /*1280*/  IMAD R7, R3, UR4, R8 ;  /* 0x0000000403077c24 */ /* 0x000fc4000f8e0208 */
[----:B------:R-:W-:Y:S01]  /*1290*/  IMAD.MOV.U32 R8, RZ, RZ, R0 ;  /* 0x000000ffff087224 */ /* 0x000fe200078e0000 */
[----:B------:R-:W-:-:S03]  /*12a0*/  SHF.L.U32 R3, R13, R6, RZ ;  /* 0x000000060d037219 */ /* 0x000fc600000006ff */
[----:B------:R-:W-:-:S04]  /*12b0*/  IMAD.WIDE.U32 R8, R2, UR4, R8 ;  /* 0x0000000402087c25 */ /* 0x000fc8000f8e0008 */
[----:B------:R-:W-:-:S05]  /*12c0*/  IMAD.IADD R7, R7, 0x1, R9 ;  /* 0x0000000107077824 */ /* 0x000fca00078e0209 */
[--C-:B------:R-:W-:Y:S02]  /*12d0*/  SHF.R.U64 R0, R8, 0x6, R7.reuse ;  /* 0x0000000608007819 */ /* 0x100fe40000001207 */
[----:B------:R-:W-:Y:S02]  /*12e0*/  SHF.R.U32.HI R7, RZ, 0x6, R7 ;  /* 0x00000006ff077819 */ /* 0x000fe40000011607 */
[----:B-1----:R-:W-:-:S04]  /*12f0*/  LEA R4, P1, R0, R4, 0x3 ;  /* 0x0000000400047211 */ /* 0x002fc800078218ff */
[----:B------:R-:W-:Y:S02]  /*1300*/  LEA.HI.X R5, R0, R5, R7, 0x3, P1 ;  /* 0x0000000500057211 */ /* 0x000fe400008f1c07 */
[----:B--2---:R-:W-:Y:S02]  /*1310*/  LOP3.LUT P0, RZ, R10, R3, RZ, 0xc0, !PT ;  /* 0x000000030aff7212 */ /* 0x004fe4000780c0ff */
[----:B------:R-:W-:-:S04]  /*1320*/  SHF.R.S32.HI R3, RZ, 0x1f, R3 ;  /* 0x0000001fff037819 */ /* 0x000fc80000011403 */
[----:B------:R-:W-:-:S13]  /*1330*/  LOP3.LUT P0, RZ, R11, R3, RZ, 0xc0, P0 ;  /* 0x000000030bff7212 */ /* 0x000fda000000c0ff */
[----:B------:R-:W2:Y:S01]  /*1340*/  @P0 LDG.E.64 R2, desc[UR8][R4.64] ;  /* 0x0000000804020981 */ /* 0x000ea2000c1e1b00 */
[----:B------:R-:W-:-:S04]  /*1350*/  LOP3.LUT R8, R8, 0x3f, RZ, 0xc0, !PT ;  /* 0x0000003f08087812 */ /* 0x000fc800078ec0ff */
[----:B------:R-:W-:-:S04]  /*1360*/  SHF.L.U32 R9, R13, R8, RZ ;  /* 0x000000080d097219 */ /* 0x000fc800000006ff */
[----:B------:R-:W-:-:S04]  /*1370*/  @P0 SHF.R.S32.HI R7, RZ, 0x1f, R9 ;  /* 0x0000001fff070819 */ /* 0x000fc80000011409 */
[----:B--2---:R-:W-:Y:S02]  /*1380*/  @P0 LOP3.LUT R3, R3, R7, RZ, 0xfc, !PT ;  /* 0x0000000703030212 */ /* 0x004fe400078efcff */
[----:B------:R-:W-:-:S05]  /*1390*/  @P0 LOP3.LUT R2, R2, R9, RZ, 0xfc, !PT ;  /* 0x0000000902020212 */ /* 0x000fca00078efcff */
[----:B------:R3:W-:Y:S04]  /*13a0*/  @P0 STG.E.64 desc[UR8][R4.64], R2 ;  /* 0x0000000204000986 */ /* 0x0007e8000c101b08 */
[----:B------:R-:W2:Y:S01]  /*13b0*/  @!P0 LDG.E.64 R6, desc[UR8][R4.64] ;  /* 0x0000000804068981 */ /* 0x000ea2000c1e1b00 */
[----:B------:R-:W-:-:S04]  /*13c0*/  @!P0 LOP3.LUT R9, RZ, R9, RZ, 0x33, !PT ;  /* 0x00000009ff098212 */ /* 0x000fc800078e33ff */
[----:B------:R-:W-:Y:S02]  /*13d0*/  @!P0 SHF.R.S32.HI R11, RZ, 0x1f, R9 ;  /* 0x0000001fff0b8819 */ /* 0x000fe40000011409 */
[----:B--2---:R-:W-:Y:S02]  /*13e0*/  @!P0 LOP3.LUT R6, R6, R9, RZ, 0xc0, !PT ;  /* 0x0000000906068212 */ /* 0x004fe400078ec0ff */
[----:B------:R-:W-:-:S05]  /*13f0*/  @!P0 LOP3.LUT R7, R7, R11, RZ, 0xc0, !PT ;  /* 0x0000000b07078212 */ /* 0x000fca00078ec0ff */
[----:B------:R3:W-:Y:S02]  /*1400*/  @!P0 STG.E.64 desc[UR8][R4.64], R6 ;  /* 0x0000000604008986 */ /* 0x0007e4000c101b08 */
.L_x_18:
[----:B------:R-:W4:Y:S01]  /*1410*/  LDCU.64 UR10, c[0x0][0x390] ;  /* 0x00007200ff0a77ac */ /* 0x000f220008000a00 */
[----:B------:R-:W-:-:S04]  /*1420*/  UIADD3 UR4, UP0, UPT, UR4, 0x1, URZ ;  /* 0x0000000104047890 */ /* 0x000fc8000ff1e0ff */
[----:B------:R-:W-:Y:S02]  /*1430*/  UIADD3.X UR5, UPT, UPT, URZ, UR5, URZ, UP0, !UPT ;  /* 0x00000005ff057290 */ /* 0x000fe400087fe4ff */
[----:B----4-:R-:W-:-:S04]  /*1440*/  UISETP.GE.U32.AND UP0, UPT, UR4, UR10, UPT ;  /* 0x0000000a0400728c */ /* 0x010fc8000bf06070 */
[----:B------:R-:W-:-:S09]  /*1450*/  UISETP.GE.U32.AND.EX UP0, UPT, UR5, UR11, UPT, UP0 ;  /* 0x0000000b0500728c */ /* 0x000fd2000bf06100 */
[----:B------:R-:W-:Y:S05]  /*1460*/  BRA.U !UP0, `(.L_x_20) ;  /* 0xffffffed08107547 */ /* 0x000fea000b83ffff */
[----:B0-----:R-:W-:Y:S05]  /*1470*/  EXIT ;  /* 0x000000000000794d */ /* 0x001fea0003800000 */
.L_x_21:
        /* <DEDUP_REMOVED lines=16> */
.L_x_32:


//--------------------- .text._ZN3x643gpu13m4ri_multiplyEPKmmmS2_mmPmPKbj --------------------------
	.section	.text._ZN3x643gpu13m4ri_multiplyEPKmmmS2_mmPmPKbj,"ax",@progbits
	.align	128
        .global         _ZN3x643gpu13m4ri_multiplyEPKmmmS2_mmPmPKbj
        .type           _ZN3x643gpu13m4ri_multiplyEPKmmmS2_mmPmPKbj,@function
        .size           _ZN3x643gpu13m4ri_multiplyEPKmmmS2_mmPmPKbj,(.L_x_29 - _ZN3x643gpu13m4ri_multiplyEPKmmmS2_mmPmPKbj)
        .other          _ZN3x643gpu13m4ri_multiplyEPKmmmS2_mmPmPKbj,@"STO_CUDA_ENTRY STV_DEFAULT"
_ZN3x643gpu13m4ri_multiplyEPKmmmS2_mmPmPKbj:
.text._ZN3x643gpu13m4ri_multiplyEPKmmmS2_mmPmPKbj:
[----:B------:R-:W-:Y:S01]  /*0000*/  LDC R1, c[0x0][0x37c] ;  /* 0x0000df00ff017b82 */ /* 0x000fe20000000800 */
[----:B------:R-:W0:Y:S07]  /*0010*/  S2R R3, SR_TID.X ;  /* 0x0000000000037919 */ /* 0x000e2e0000002100 */
[----:B------:R-:W0:Y:S01]  /*0020*/  S2UR UR4, SR_CTAID.X ;  /* 0x00000000000479c3 */ /* 0x000e220000002500 */
[----:B------:R-:W1:Y:S01]  /*0030*/  LDCU.64 UR6, c[0x0][0x3a0] ;  /* 0x00007400ff0677ac */ /* 0x000e620008000a00 */
[----:B------:R-:W2:Y:S06]  /*0040*/  LDCU.64 UR8, c[0x0][0x388] ;  /* 0x00007100ff0877ac */ /* 0x000eac0008000a00 */
[----:B------:R-:W0:Y:S01]  /*0050*/  LDC R0, c[0x0][0x360] ;  /* 0x0000d800ff007b82 */ /* 0x000e220000000800 */
[----:B-1----:R-:W-:-:S04]  /*0060*/  ISETP.NE.U32.AND P0, PT, RZ, UR6, PT ;  /* 0x00000006ff007c0c */ /* 0x002fc8000bf05070 */
[----:B------:R-:W-:Y:S01]  /*0070*/  ISETP.NE.AND.EX P0, PT, RZ, UR7, PT, P0 ;  /* 0x00000007ff007c0c */ /* 0x000fe2000bf05300 */
[----:B0-----:R-:W-:-:S05]  /*0080*/  IMAD R3, R0, UR4, R3 ;  /* 0x0000000400037c24 */ /* 0x001fca000f8e0203 */
[----:B--2---:R-:W-:-:S04]  /*0090*/  ISETP.GE.U32.AND P1, PT, R3, UR8, PT ;  /* 0x0000000803007c0c */ /* 0x004fc8000bf26070 */
[----:B------:R-:W-:-:S13]  /*00a0*/  ISETP.GE.U32.OR.EX P0, PT, RZ, UR9, !P0, P1 ;  /* 0x00000009ff007c0c */ /* 0x000fda000c706510 */
[----:B------:R-:W-:Y:S05]  /*00b0*/  @P0 EXIT ;  /* 0x000000000000094d */ /* 0x000fea0003800000 */
[----:B------:R-:W0:Y:S02]  /*00c0*/  LDCU UR4, c[0x0][0x3ac] ;  /* 0x00007580ff0477ac */ /* 0x000e240008000800 */
[----:B0-----:R-:W-:-:S09]  /*00d0*/  UISETP.NE.U32.AND UP0, UPT, UR4, URZ, UPT ;  /* 0x000000ff0400728c */ /* 0x001fd2000bf05070 */
[----:B------:R-:W-:Y:S05]  /*00e0*/  BRA.U UP0, `(.L_x_22) ;  /* 0x0000000100587547 */ /* 0x000fea000b800000 */
[----:B------:R-:W0:Y:S01]  /*00f0*/  LDCU UR4, c[0x0][0x3c0] ;  /* 0x00007800ff0477ac */ /* 0x000e220008000800 */
[----:B------:R-:W1:Y:S01]  /*0100*/  LDC R2, c[0x0][0x3a8] ;  /* 0x0000ea00ff027b82 */ /* 0x000e620000000800 */
[----:B0-----:R-:W0:Y:S01]  /*0110*/  I2F.U32.RP R0, UR4 ;  /* 0x0000000400007d06 */ /* 0x001e220008209000 */
[----:B------:R-:W-:-:S07]  /*0120*/  ISETP.NE.U32.AND P2, PT, RZ, UR4, PT ;  /* 0x00000004ff007c0c */ /* 0x000fce000bf45070 */
[----:B0-----:R-:W0:Y:S02]  /*0130*/  MUFU.RCP R0, R0 ;  /* 0x0000000000007308 */ /* 0x001e240000001000 */
[----:B0-----:R-:W-:-:S06]  /*0140*/  VIADD R4, R0, 0xffffffe ;  /* 0x0ffffffe00047836 */ /* 0x001fcc0000000000 */
[----:B------:R0:W2:Y:S02]  /*0150*/  F2I.FTZ.U32.TRUNC.NTZ R5, R4 ;  /* 0x0000000400057305 */ /* 0x0000a4000021f000 */
[----:B0-----:R-:W-:Y:S02]  /*0160*/  IMAD.MOV.U32 R4, RZ, RZ, RZ ;  /* 0x000000ffff047224 */ /* 0x001fe400078e00ff */
[----:B--2---:R-:W-:-:S04]  /*0170*/  IMAD.MOV R7, RZ, RZ, -R5 ;  /* 0x000000ffff077224 */ /* 0x004fc800078e0a05 */
[----:B------:R-:W-:-:S04]  /*0180*/  IMAD R7, R7, UR4, RZ ;  /* 0x0000000407077c24 */ /* 0x000fc8000f8e02ff */
[----:B------:R-:W-:-:S06]  /*0190*/  IMAD.HI.U32 R5, R5, R7, R4 ;  /* 0x0000000705057227 */ /* 0x000fcc00078e0004 */
[----:B-1----:R-:W-:-:S04]  /*01a0*/  IMAD.HI.U32 R4, R5, R2, RZ ;  /* 0x0000000205047227 */ /* 0x002fc800078e00ff */
[----:B------:R-:W-:-:S04]  /*01b0*/  IMAD.MOV R5, RZ, RZ, -R4 ;  /* 0x000000ffff057224 */ /* 0x000fc800078e0a04 */
[----:B------:R-:W-:Y:S02]  /*01c0*/  IMAD R0, R5, UR4, R2 ;  /* 0x0000000405007c24 */ /* 0x000fe4000f8e0202 */
[----:B------:R-:W-:-:S03]  /*01d0*/  IMAD.MOV.U32 R5, RZ, RZ, RZ ;  /* 0x000000ffff057224 */ /* 0x000fc600078e00ff */
[----:B------:R-:W-:-:S13]  /*01e0*/  ISETP.GE.U32.AND P0, PT, R0, UR4, PT ;  /* 0x0000000400007c0c */ /* 0x000fda000bf06070 */
[----:B------:R-:W-:Y:S02]  /*01f0*/  @P0 VIADD R0, R0, -UR4 ;  /* 0x8000000400000c36 */ /* 0x000fe40008000000 */
[----:B------:R-:W-:-:S03]  /*0200*/  @P0 VIADD R4, R4, 0x1 ;  /* 0x0000000104040836 */ /* 0x000fc60000000000 */
[----:B------:R-:W-:-:S13]  /*0210*/  ISETP.GE.U32.AND P1, PT, R0, UR4, PT ;  /* 0x0000000400007c0c */ /* 0x000fda000bf26070 */
[----:B------:R-:W-:Y:S01]  /*0220*/  @P1 VIADD R4, R4, 0x1 ;  /* 0x0000000104041836 */ /* 0x000fe20000000000 */
[----:B------:R-:W-:Y:S01]  /*0230*/  @!P2 LOP3.LUT R4, RZ, UR4, RZ, 0x33, !PT ;  /* 0x00000004ff04ac12 */ /* 0x000fe2000f8e33ff */
[----:B------:R-:W-:Y:S06]  /*0240*/  BRA `(.L_x_23) ;  /* 0x0000000000107947 */ /* 0x000fec0003800000 */
.L_x_22:
[----:B------:R-:W-:-:S07]  /*0250*/  MOV R0, 0x270 ;  /* 0x0000027000007802 */ /* 0x000fce0000000f00 */
[----:B------:R-:W-:Y:S05]  /*0260*/  CALL.REL.NOINC `($__internal_0_$__cuda_sm20_div_u64) ;  /* 0x0000000400f47944 */ /* 0x000fea0003c00000 */
[----:B------:R-:W-:Y:S02]  /*0270*/  IMAD.MOV.U32 R4, RZ, RZ, R2 ;  /* 0x000000ffff047224 */ /* 0x000fe400078e0002 */
[----:B------:R-:W-:-:S07]  /*0280*/  IMAD.MOV.U32 R5, RZ, RZ, R7 ;  /* 0x000000ffff057224 */ /* 0x000fce00078e0007 */
.L_x_23:
[----:B------:R-:W0:Y:S01]  /*0290*/  LDCU UR5, c[0x0][0x3c0] ;  /* 0x00007800ff0577ac */ /* 0x000e220008000800 */
[----:B------:R-:W0:Y:S01]  /*02a0*/  LDCU.64 UR6, c[0x0][0x3a8] ;  /* 0x00007500ff0677ac */ /* 0x000e220008000a00 */
[----:B------:R-:W1:Y:S01]  /*02b0*/  LDCU.64 UR14, c[0x0][0x358] ;  /* 0x00006b00ff0e77ac */ /* 0x000e620008000a00 */
[----:B0-----:R-:W-:-:S04]  /*02c0*/  UISETP.GT.U32.AND UP0, UPT, UR5, UR6, UPT ;  /* 0x000000060500728c */ /* 0x001fc8000bf04070 */
[----:B------:R-:W-:-:S09]  /*02d0*/  UISETP.GT.U32.AND.EX UP0, UPT, URZ, UR7, UPT, UP0 ;  /* 0x00000007ff00728c */ /* 0x000fd2000bf04100 */
[----:B-1----:R-:W-:Y:S05]  /*02e0*/  BRA.U UP0, `(.L_x_24) ;  /* 0x0000000500647547 */ /* 0x002fea000b800000 */
[----:B------:R-:W-:Y:S01]  /*02f0*/  UMOV UR4, 0xffffffff ;  /* 0xffffffff00047882 */ /* 0x000fe20000000000 */
[----:B------:R-:W-:Y:S01]  /*0300*/  UMOV UR12, 0x1 ;  /* 0x00000001000c7882 */ /* 0x000fe20000000000 */
[----:B------:R-:W-:Y:S02]  /*0310*/  USHF.L.U32 UR4, UR4, UR5, URZ ;  /* 0x0000000504047299 */ /* 0x000fe400080006ff */
[----:B------:R-:W-:Y:S02]  /*0320*/  USHF.L.U32 UR12, UR12, UR5, URZ ;  /* 0x000000050c0c7299 */ /* 0x000fe400080006ff */
[----:B------:R-:W-:Y:S02]  /*0330*/  ULOP3.LUT UR5, URZ, UR4, URZ, 0x33, !UPT ;  /* 0x00000004ff057292 */ /* 0x000fe4000f8e33ff */
[----:B------:R-:W-:Y:S01]  /*0340*/  USHF.R.S32.HI UR16, URZ, 0x1f, UR12 ;  /* 0x0000001fff107899 */ /* 0x000fe2000801140c */
[----:B------:R-:W-:Y:S01]  /*0350*/  UMOV UR6, URZ ;  /* 0x000000ff00067c82 */ /* 0x000fe20008000000 */
[----:B------:R-:W-:-:S10]  /*0360*/  UMOV UR7, URZ ;  /* 0x000000ff00077c82 */ /* 0x000fd40008000000 */
.L_x_26:
[----:B------:R-:W0:Y:S01]  /*0370*/  LDC.64 R6, c[0x0][0x390] ;  /* 0x0000e400ff067b82 */ /* 0x000e220000000a00 */
[----:B------:R-:W-:Y:S01]  /*0380*/  PRMT R0, RZ, 0x7610, R0 ;  /* 0x00007610ff007816 */ /* 0x000fe20000000000 */
[----:B------:R-:W1:Y:S01]  /*0390*/  LDCU UR17, c[0x0][0x3c0] ;  /* 0x00007800ff1177ac */ /* 0x000e620008000800 */
[----:B------:R-:W2:Y:S05]  /*03a0*/  LDCU.64 UR22, c[0x0][0x3a8] ;  /* 0x00007500ff1677ac */ /* 0x000eaa0008000a00 */
[----:B------:R-:W3:Y:S01]  /*03b0*/  LDC.64 R14, c[0x0][0x398] ;  /* 0x0000e600ff0e7b82 */ /* 0x000ee20000000a00 */
[----:B------:R-:W4:Y:S01]  /*03c0*/  LDCU.64 UR18, c[0x0][0x380] ;  /* 0x00007000ff1277ac */ /* 0x000f220008000a00 */
[----:B------:R-:W0:Y:S01]  /*03d0*/  LDCU.64 UR20, c[0x0][0x3b8] ;  /* 0x00007700ff1477ac */ /* 0x000e220008000a00 */
[----:B------:R-:W-:-:S05]  /*03e0*/  UMOV UR4, URZ ;  /* 0x000000ff00047c82 */ /* 0x000fca0008000000 */
.L_x_25:
[----:B--2---:R-:W-:Y:S02]  /*03f0*/  UIMAD UR9, UR7, UR22, URZ ;  /* 0x00000016070972a4 */ /* 0x004fe4000f8e02ff */
[----:B-1----:R-:W-:Y:S02]  /*0400*/  UIMAD UR8, UR4, UR17, URZ ;  /* 0x00000011040872a4 */ /* 0x002fe4000f8e02ff */
[----:B------:R-:W-:-:S03]  /*0410*/  UIMAD UR13, UR6, UR23, UR9 ;  /* 0x00000017060d72a4 */ /* 0x000fc6000f8e0209 */
[----:B------:R-:W-:Y:S02]  /*0420*/  UMOV UR9, URZ ;  /* 0x000000ff00097c82 */ /* 0x000fe40008000000 */
[----:B------:R-:W-:Y:S02]  /*0430*/  UIMAD.WIDE.U32 UR10, UR6, UR22, UR8 ;  /* 0x00000016060a72a5 */ /* 0x000fe4000f8e0008 */
[C---:B0-----:R-:W-:Y:S02]  /*0440*/  IMAD.WIDE.U32 R8, R3.reuse, R6, UR8 ;  /* 0x0000000803087e25 */ /* 0x041fe4000f8e0006 */
[----:B------:R-:W-:Y:S02]  /*0450*/  UIADD3 UR11, UPT, UPT, UR11, UR13, URZ ;  /* 0x0000000d0b0b7290 */ /* 0x000fe4000fffe0ff */
[----:B------:R-:W-:Y:S02]  /*0460*/  IMAD R9, R3, R7, R9 ;  /* 0x0000000703097224 */ /* 0x000fe400078e0209 */
[----:B------:R-:W-:-:S03]  /*0470*/  USHF.R.U64 UR9, UR10, 0x3, UR11 ;  /* 0x000000030a097899 */ /* 0x000fc6000800120b */
[--C-:B------:R-:W-:Y:S01]  /*0480*/  SHF.R.U64 R8, R8, 0x3, R9.reuse ;  /* 0x0000000308087819 */ /* 0x100fe20000001209 */
[----:B------:R-:W-:Y:S01]  /*0490*/  USHF.R.U32.HI UR10, URZ, 0x3, UR11 ;  /* 0x00000003ff0a7899 */ /* 0x000fe2000801160b */
[----:B------:R-:W-:Y:S01]  /*04a0*/  SHF.R.U32.HI R2, RZ, 0x3, R9 ;  /* 0x00000003ff027819 */ /* 0x000fe20000011609 */
[----:B------:R-:W-:Y:S01]  /*04b0*/  ULOP3.LUT UR9, UR9, 0xfffffff8, URZ, 0xc0, !UPT ;  /* 0xfffffff809097892 */ /* 0x000fe2000f8ec0ff */
[----:B------:R-:W-:Y:S01]  /*04c0*/  LOP3.LUT R8, R8, 0xfffffff8, RZ, 0xc0, !PT ;  /* 0xfffffff808087812 */ /* 0x000fe200078ec0ff */
[----:B------:R-:W-:Y:S01]  /*04d0*/  ULOP3.LUT UR10, UR10, 0x7, URZ, 0xc0, !UPT ;  /* 0x000000070a0a7892 */ /* 0x000fe2000f8ec0ff */
[----:B------:R-:W-:Y:S02]  /*04e0*/  LOP3.LUT R2, R2, 0x7, RZ, 0xc0, !PT ;  /* 0x0000000702027812 */ /* 0x000fe400078ec0ff */
[----:B----4-:R-:W-:Y:S02]  /*04f0*/  IADD3 R8, P0, PT, R8, UR18, RZ ;  /* 0x0000001208087c10 */ /* 0x010fe4000ff1e0ff */
[----:B---3--:R-:W-:-:S02]  /*0500*/  IADD3 R10, P1, PT, R14, UR9, RZ ;  /* 0x000000090e0a7c10 */ /* 0x008fc4000ff3e0ff */
[----:B------:R-:W-:Y:S02]  /*0510*/  IADD3.X R9, PT, PT, R2, UR19, RZ, P0, !PT ;  /* 0x0000001302097c10 */ /* 0x000fe400087fe4ff */
[----:B------:R-:W-:-:S04]  /*0520*/  IADD3.X R11, PT, PT, R15, UR10, RZ, P1, !PT ;  /* 0x0000000a0f0b7c10 */ /* 0x000fc80008ffe4ff */
[----:B------:R-:W2:Y:S04]  /*0530*/  LDG.E.64 R8, desc[UR14][R8.64] ;  /* 0x0000000e08087981 */ /* 0x000ea8000c1e1b00 */
[----:B------:R-:W3:Y:S01]  /*0540*/  LDG.E.64 R10, desc[UR14][R10.64] ;  /* 0x0000000e0a0a7981 */ /* 0x000ee2000c1e1b00 */
[----:B------:R-:W-:Y:S02]  /*0550*/  UIMAD UR9, UR6, UR22, UR8 ;  /* 0x00000016060972a4 */ /* 0x000fe4000f8e0208 */
[----:B------:R-:W-:Y:S02]  /*0560*/  IMAD R2, R3, R6, UR8 ;  /* 0x0000000803027e24 */ /* 0x000fe4000f8e0206 */
[----:B------:R-:W-:-:S03]  /*0570*/  ULOP3.LUT UR9, UR9, 0x3f, URZ, 0xc0, !UPT ;  /* 0x0000003f09097892 */ /* 0x000fc6000f8ec0ff */
[----:B------:R-:W-:-:S04]  /*0580*/  LOP3.LUT R13, R2, 0x3f, RZ, 0xc0, !PT ;  /* 0x0000003f020d7812 */ /* 0x000fc800078ec0ff */
[----:B--2---:R-:W-:Y:S02]  /*0590*/  SHF.R.U64 R13, R8, R13, R9 ;  /* 0x0000000d080d7219 */ /* 0x004fe40000001209 */
[----:B---3--:R-:W-:Y:S02]  /*05a0*/  SHF.R.U64 R12, R10, UR9, R11 ;  /* 0x000000090a0c7c19 */ /* 0x008fe4000800120b */
[----:B------:R-:W-:Y:S01]  /*05b0*/  LOP3.LUT R17, R13, UR5, RZ, 0xc0, !PT ;  /* 0x000000050d117c12 */ /* 0x000fe2000f8ec0ff */
[----:B------:R-:W-:Y:S01]  /*05c0*/  IMAD.MOV.U32 R13, RZ, RZ, RZ ;  /* 0x000000ffff0d7224 */ /* 0x000fe200078e00ff */
[----:B------:R-:W-:-:S05]  /*05d0*/  LOP3.LUT R12, R12, UR5, RZ, 0xc0, !PT ;  /* 0x000000050c0c7c12 */ /* 0x000fca000f8ec0ff */
[----:B------:R-:W-:-:S04]  /*05e0*/  IMAD.WIDE.U32 R10, R17, UR12, R12 ;  /* 0x0000000c110a7c25 */ /* 0x000fc8000f8e000c */
[----:B------:R-:W-:Y:S01]  /*05f0*/  IMAD R2, R17, UR16, R11 ;  /* 0x0000001011027c24 */ /* 0x000fe2000f8e020b */
[----:B------:R-:W-:-:S04]  /*0600*/  IADD3 R10, P0, PT, R10, UR20, RZ ;  /* 0x000000140a0a7c10 */ /* 0x000fc8000ff1e0ff */
[----:B------:R-:W-:-:S05]  /*0610*/  IADD3.X R11, PT, PT, R2, UR21, RZ, P0, !PT ;  /* 0x00000015020b7c10 */ /* 0x000fca00087fe4ff */
[----:B------:R-:W2:Y:S01]  /*0620*/  LDG.E.U8 R10, desc[UR14][R10.64] ;  /* 0x0000000e0a0a7981 */ /* 0x000ea2000c1e1100 */
[----:B------:R-:W-:-:S06]  /*0630*/  UIADD3 UR4, UPT, UPT, UR4, 0x1, URZ ;  /* 0x0000000104047890 */ /* 0x000fcc000fffe0ff */
[----:B------:R-:W-:-:S04]  /*0640*/  ISETP.GT.U32.AND P0, PT, R4, UR4, PT ;  /* 0x0000000404007c0c */ /* 0x000fc8000bf04070 */
[----:B------:R-:W-:Y:S02]  /*0650*/  ISETP.GT.U32.AND.EX P0, PT, R5, RZ, PT, P0 ;  /* 0x000000ff0500720c */ /* 0x000fe40003f04100 */
[----:B------:R-:W-:-:S04]  /*0660*/  LOP3.LUT R9, R0, 0xff, RZ, 0xc0, !PT ;  /* 0x000000ff00097812 */ /* 0x000fc800078ec0ff */
[----:B--2---:R-:W-:-:S04]  /*0670*/  ISETP.NE.AND P1, PT, R9, R10, PT ;  /* 0x0000000a0900720c */ /* 0x004fc80003f25270 */
[----:B------:R-:W-:-:S03]  /*0680*/  SEL R0, RZ, 0x1, !P1 ;  /* 0x00000001ff007807 */ /* 0x000fc60004800000 */
[----:B------:R-:W-:Y:S06]  /*0690*/  @P0 BRA `(.L_x_25) ;  /* 0xfffffffc00540947 */ /* 0x000fec000383ffff */
[----:B------:R-:W0:Y:S01]  /*06a0*/  LDC.64 R6, c[0x0][0x3a0] ;  /* 0x0000e800ff067b82 */ /* 0x000e220000000a00 */
[----:B------:R-:W1:Y:S01]  /*06b0*/  LDCU.64 UR8, c[0x0][0x3b0] ;  /* 0x00007600ff0877ac */ /* 0x000e620008000a00 */
[----:B------:R-:W-:Y:S01]  /*06c0*/  ISETP.NE.AND P0, PT, R9, R10, PT ;  /* 0x0000000a0900720c */ /* 0x000fe20003f05270 */
[----:B0-----:R-:W-:-:S04]  /*06d0*/  IMAD.WIDE.U32 R12, R3, R6, UR6 ;  /* 0x00000006030c7e25 */ /* 0x001fc8000f8e0006 */
[----:B------:R-:W-:-:S05]  /*06e0*/  IMAD R11, R3, R7, R13 ;  /* 0x00000007030b7224 */ /* 0x000fca00078e020d */
[--C-:B------:R-:W-:Y:S02]  /*06f0*/  SHF.R.U64 R8, R12, 0x3, R11.reuse ;  /* 0x000000030c087819 */ /* 0x100fe4000000120b */
[----:B------:R-:W-:Y:S02]  /*0700*/  SHF.R.U32.HI R0, RZ, 0x3, R11 ;  /* 0x00000003ff007819 */ /* 0x000fe4000001160b */
[----:B------:R-:W-:Y:S02]  /*0710*/  LOP3.LUT R8, R8, 0xfffffff8, RZ, 0xc0, !PT ;  /* 0xfffffff808087812 */ /* 0x000fe400078ec0ff */
[----:B------:R-:W-:Y:S02]  /*0720*/  LOP3.LUT R0, R0, 0x1fffffff, RZ, 0xc0, !PT ;  /* 0x1fffffff00007812 */ /* 0x000fe400078ec0ff */
[----:B-1----:R-:W-:-:S04]  /*0730*/  IADD3 R8, P1, PT, R8, UR8, RZ ;  /* 0x0000000808087c10 */ /* 0x002fc8000ff3e0ff */
[----:B------:R-:W-:-:S05]  /*0740*/  IADD3.X R9, PT, PT, R0, UR9, RZ, P1, !PT ;  /* 0x0000000900097c10 */ /* 0x000fca0008ffe4ff */
[----:B------:R-:W2:Y:S01]  /*0750*/  @P0 LDG.E.64 R10, desc[UR14][R8.64] ;  /* 0x0000000e080a0981 */ /* 0x000ea2000c1e1b00 */
[----:B------:R-:W-:Y:S01]  /*0760*/  IMAD.MOV.U32 R15, RZ, RZ, 0x1 ;  /* 0x00000001ff0f7424 */ /* 0x000fe200078e00ff */
[----:B------:R-:W-:-:S04]  /*0770*/  LOP3.LUT R12, R12, 0x3f, RZ, 0xc0, !PT ;  /* 0x0000003f0c0c7812 */ /* 0x000fc800078ec0ff */
[----:B------:R-:W-:-:S04]  /*0780*/  SHF.L.U32 R15, R15, R12, RZ ;  /* 0x0000000c0f0f7219 */ /* 0x000fc800000006ff */
[----:B------:R-:W-:-:S04]  /*0790*/  @P0 SHF.R.S32.HI R13, RZ, 0x1f, R15 ;  /* 0x0000001fff0d0819 */ /* 0x000fc8000001140f */
[----:B--2---:R-:W-:Y:S02]  /*07a0*/  @P0 LOP3.LUT R11, R11, R13, RZ, 0xfc, !PT ;  /* 0x0000000d0b0b0212 */ /* 0x004fe400078efcff */
[----:B------:R-:W-:-:S05]  /*07b0*/  @P0 LOP3.LUT R10, R10, R15, RZ, 0xfc, !PT ;  /* 0x0000000f0a0a0212 */ /* 0x000fca00078efcff */
[----:B------:R0:W-:Y:S04]  /*07c0*/  @P0 STG.E.64 desc[UR14][R8.64], R10 ;  /* 0x0000000a08000986 */ /* 0x0001e8000c101b0e */
[----:B------:R-:W2:Y:S01]  /*07d0*/  @!P0 LDG.E.64 R12, desc[UR14][R8.64] ;  /* 0x0000000e080c8981 */ /* 0x000ea2000c1e1b00 */
[----:B------:R-:W-:Y:S01]  /*07e0*/  @!P0 LOP3.LUT R15, RZ, R15, RZ, 0x33, !PT ;  /* 0x0000000fff0f8212 */ /* 0x000fe200078e33ff */
[----:B------:R-:W-:-:S03]  /*07f0*/  UIADD3 UR6, UPT, UPT, UR6, 0x1, URZ ;  /* 0x0000000106067890 */ /* 0x000fc6000fffe0ff */
[----:B------:R-:W-:Y:S02]  /*0800*/  @!P0 SHF.R.S32.HI R17, RZ, 0x1f, R15 ;  /* 0x0000001fff118819 */ /* 0x000fe4000001140f */
[----:B--2---:R-:W-:Y:S02]  /*0810*/  @!P0 LOP3.LUT R12, R12, R15, RZ, 0xc0, !PT ;  /* 0x0000000f0c0c8212 */ /* 0x004fe400078ec0ff */
[----:B------:R-:W-:-:S05]  /*0820*/  @!P0 LOP3.LUT R13, R13, R17, RZ, 0xc0, !PT ;  /* 0x000000110d0d8212 */ /* 0x000fca00078ec0ff */
[----:B------:R0:W-:Y:S01]  /*0830*/  @!P0 STG.E.64 desc[UR14][R8.64], R12 ;  /* 0x0000000c08008986 */ /* 0x0001e2000c101b0e */
[----:B------:R-:W-:-:S04]  /*0840*/  ISETP.LE.U32.AND P0, PT, R6, UR6, PT ;  /* 0x0000000606007c0c */ /* 0x000fc8000bf03070 */
[----:B------:R-:W-:-:S13]  /*0850*/  ISETP.GE.U32.AND.EX P0, PT, RZ, R7, PT, P0 ;  /* 0x00000007ff00720c */ /* 0x000fda0003f06100 */
[----:B0-----:R-:W-:Y:S05]  /*0860*/  @!P0 BRA `(.L_x_26) ;  /* 0xfffffff800c08947 */ /* 0x001fea000383ffff */
[----:B------:R-:W-:Y:S05]  /*0870*/  EXIT ;  /* 0x000000000000794d */ /* 0x000fea0003800000 */
.L_x_24:
[----:B------:R-:W0:Y:S01]  /*0880*/  LDC.64 R4, c[0x0][0x3a0] ;  /* 0x0000e800ff047b82 */ /* 0x000e220000000a00 */
[----:B------:R-:W1:Y:S01]  /*0890*/  LDCU.64 UR8, c[0x0][0x3b0] ;  /* 0x00007600ff0877ac */ /* 0x000e620008000a00 */
[----:B------:R-:W-:Y:S01]  /*08a0*/  UMOV UR4, URZ ;  /* 0x000000ff00047c82 */ /* 0x000fe20008000000 */
[----:B------:R-:W-:Y:S01]  /*08b0*/  UMOV UR6, URZ ;  /* 0x000000ff00067c82 */ /* 0x000fe20008000000 */
[----:B------:R-:W-:-:S05]  /*08c0*/  UMOV UR7, URZ ;  /* 0x000000ff00077c82 */ /* 0x000fca0008000000 */
.L_x_27:
[----:B0-----:R-:W-:-:S04]  /*08d0*/  IMAD.WIDE.U32 R10, R3, R4, UR6 ;  /* 0x00000006030a7e25 */ /* 0x001fc8000f8e0004 */
[----:B--2---:R-:W-:-:S05]  /*08e0*/  IMAD R7, R3, R5, R11 ;  /* 0x0000000503077224 */ /* 0x004fca00078e020b */
[--C-:B------:R-:W-:Y:S02]  /*08f0*/  SHF.R.U64 R6, R10, 0x3, R7.reuse ;  /* 0x000000030a067819 */ /* 0x100fe40000001207 */
[----:B------:R-:W-:Y:S02]  /*0900*/  SHF.R.U32.HI R0, RZ, 0x3, R7 ;  /* 0x00000003ff007819 */ /* 0x000fe40000011607 */
[----:B------:R-:W-:Y:S02]  /*0910*/  LOP3.LUT R6, R6, 0xfffffff8, RZ, 0xc0, !PT ;  /* 0xfffffff806067812 */ /* 0x000fe400078ec0ff */
[----:B------:R-:W-:Y:S02]  /*0920*/  LOP3.LUT R0, R0, 0x1fffffff, RZ, 0xc0, !PT ;  /* 0x1fffffff00007812 */ /* 0x000fe400078ec0ff */
[----:B-1----:R-:W-:-:S04]  /*0930*/  IADD3 R6, P0, PT, R6, UR8, RZ ;  /* 0x0000000806067c10 */ /* 0x002fc8000ff1e0ff */
[----:B------:R-:W-:-:S05]  /*0940*/  IADD3.X R7, PT, PT, R0, UR9, RZ, P0, !PT ;  /* 0x0000000900077c10 */ /* 0x000fca00087fe4ff */
[----:B------:R-:W2:Y:S01]  /*0950*/  LDG.E.64 R8, desc[UR14][R6.64] ;  /* 0x0000000e06087981 */ /* 0x000ea2000c1e1b00 */
[----:B------:R-:W-:Y:S01]  /*0960*/  IMAD.MOV.U32 R11, RZ, RZ, 0x1 ;  /* 0x00000001ff0b7424 */ /* 0x000fe200078e00ff */
[----:B------:R-:W-:Y:S01]  /*0970*/  UIADD3 UR6, UPT, UPT, UR4, 0x1, URZ ;  /* 0x0000000104067890 */ /* 0x000fe2000fffe0ff */
[----:B------:R-:W-:-:S04]  /*0980*/  LOP3.LUT R10, R10, 0x3f, RZ, 0xc0, !PT ;  /* 0x0000003f0a0a7812 */ /* 0x000fc800078ec0ff */
[----:B------:R-:W-:Y:S02]  /*0990*/  SHF.L.U32 R10, R11, R10, RZ ;  /* 0x0000000a0b0a7219 */ /* 0x000fe400000006ff */
[----:B------:R-:W-:Y:S01]  /*09a0*/  ISETP.LE.U32.AND P0, PT, R4, UR6, PT ;  /* 0x0000000604007c0c */ /* 0x000fe2000bf03070 */
[----:B------:R-:W-:Y:S01]  /*09b0*/  UMOV UR4, UR6 ;  /* 0x0000000600047c82 */ /* 0x000fe20008000000 */
[----:B------:R-:W-:Y:S02]  /*09c0*/  LOP3.LUT R11, RZ, R10, RZ, 0x33, !PT ;  /* 0x0000000aff0b7212 */ /* 0x000fe400078e33ff */
[----:B------:R-:W-:Y:S02]  /*09d0*/  ISETP.GE.U32.AND.EX P0, PT, RZ, R5, PT, P0 ;  /* 0x00000005ff00720c */ /* 0x000fe40003f06100 */
[----:B------:R-:W-:Y:S02]  /*09e0*/  SHF.R.S32.HI R13, RZ, 0x1f, R11 ;  /* 0x0000001fff0d7819 */ /* 0x000fe4000001140b */
[----:B--2---:R-:W-:-:S02]  /*09f0*/  LOP3.LUT R8, R8, R11, RZ, 0xc0, !PT ;  /* 0x0000000b08087212 */ /* 0x004fc400078ec0ff */
[----:B------:R-:W-:-:S05]  /*0a00*/  LOP3.LUT R9, R9, R13, RZ, 0xc0, !PT ;  /* 0x0000000d09097212 */ /* 0x000fca00078ec0ff */
[----:B------:R2:W-:Y:S02]  /*0a10*/  STG.E.64 desc[UR14][R6.64], R8 ;  /* 0x0000000806007986 */ /* 0x0005e4000c101b0e */
[----:B------:R-:W-:Y:S05]  /*0a20*/  @!P0 BRA `(.L_x_27) ;  /* 0xfffffffc00a88947 */ /* 0x000fea000383ffff */
[----:B------:R-:W-:Y:S05]  /*0a30*/  EXIT ;  /* 0x000000000000794d */ /* 0x000fea0003800000 */
        .weak           $__internal_0_$__cuda_sm20_div_u64
        .type           $__internal_0_$__cuda_sm20_div_u64,@function
        .size           $__internal_0_$__cuda_sm20_div_u64,(.L_x_29 - $__internal_0_$__cuda_sm20_div_u64)
$__internal_0_$__cuda_sm20_div_u64:
[----:B------:R-:W0:Y:S01]  /*0a40*/  LDC R4, c[0x0][0x3c0] ;  /* 0x0000f000ff047b82 */ /* 0x000e220000000800 */
[----:B------:R-:W-:-:S04]  /*0a50*/  IMAD.MOV.U32 R5, RZ, RZ, RZ ;  /* 0x000000ffff057224 */ /* 0x000fc800078e00ff */
[----:B0-----:R-:W0:Y:S08]  /*0a60*/  I2F.U64.RP R2, R4 ;  /* 0x0000000400027312 */ /* 0x001e300000309000 */
[----:B0-----:R-:W0:Y:S02]  /*0a70*/  MUFU.RCP R2, R2 ;  /* 0x0000000200027308 */ /* 0x001e240000001000 */
[----:B0-----:R-:W-:-:S06]  /*0a80*/  VIADD R6, R2, 0x1ffffffe ;  /* 0x1ffffffe02067836 */ /* 0x001fcc0000000000 */
[----:B------:R-:W0:Y:S02]  /*0a90*/  F2I.U64.TRUNC R6, R6 ;  /* 0x0000000600067311 */ /* 0x000e24000020d800 */
[----:B0-----:R-:W-:-:S04]  /*0aa0*/  IMAD.WIDE.U32 R8, R6, R4, RZ ;  /* 0x0000000406087225 */ /* 0x001fc800078e00ff */
[----:B------:R-:W-:Y:S01]  /*0ab0*/  IMAD R9, R7, R4, R9 ;  /* 0x0000000407097224 */ /* 0x000fe200078e0209 */
[----:B------:R-:W-:-:S05]  /*0ac0*/  IADD3 R11, P0, PT, RZ, -R8, RZ ;  /* 0x80000008ff0b7210 */ /* 0x000fca0007f1e0ff */
[----:B------:R-:W-:-:S04]  /*0ad0*/  IMAD.HI.U32 R8, R6, R11, RZ ;  /* 0x0000000b06087227 */ /* 0x000fc800078e00ff */
[----:B------:R-:W-:Y:S02]  /*0ae0*/  IMAD.X R13, RZ, RZ, ~R9, P0 ;  /* 0x000000ffff0d7224 */ /* 0x000fe400000e0e09 */
[----:B------:R-:W-:Y:S02]  /*0af0*/  IMAD.MOV.U32 R9, RZ, RZ, R6 ;  /* 0x000000ffff097224 */ /* 0x000fe400078e0006 */
[-C--:B------:R-:W-:Y:S02]  /*0b00*/  IMAD R5, R7, R13.reuse, RZ ;  /* 0x0000000d07057224 */ /* 0x080fe400078e02ff */
[----:B------:R-:W-:-:S04]  /*0b10*/  IMAD.WIDE.U32 R8, P0, R6, R13, R8 ;  /* 0x0000000d06087225 */ /* 0x000fc80007800008 */
[----:B------:R-:W-:-:S04]  /*0b20*/  IMAD.HI.U32 R13, R7, R13, RZ ;  /* 0x0000000d070d7227 */ /* 0x000fc800078e00ff */
[----:B------:R-:W-:-:S04]  /*0b30*/  IMAD.HI.U32 R8, P1, R7, R11, R8 ;  /* 0x0000000b07087227 */ /* 0x000fc80007820008 */
[----:B------:R-:W-:Y:S01]  /*0b40*/  IMAD.X R2, R13, 0x1, R7, P0 ;  /* 0x000000010d027824 */ /* 0x000fe200000e0607 */
[----:B------:R-:W-:-:S04]  /*0b50*/  IADD3 R9, P2, PT, R5, R8, RZ ;  /* 0x0000000805097210 */ /* 0x000fc80007f5e0ff */
[----:B------:R-:W-:Y:S01]  /*0b60*/  IADD3.X R5, PT, PT, RZ, RZ, R2, P2, P1 ;  /* 0x000000ffff057210 */ /* 0x000fe200017e2402 */
[----:B------:R-:W-:-:S04]  /*0b70*/  IMAD.WIDE.U32 R6, R9, R4, RZ ;  /* 0x0000000409067225 */ /* 0x000fc800078e00ff */
[----:B------:R-:W-:Y:S01]  /*0b80*/  IMAD R2, R5, R4, R7 ;  /* 0x0000000405027224 */ /* 0x000fe200078e0207 */
[----:B------:R-:W-:Y:S02]  /*0b90*/  IADD3 R11, P0, PT, RZ, -R6, RZ ;  /* 0x80000006ff0b7210 */ /* 0x000fe40007f1e0ff */
[----:B------:R-:W0:Y:S03]  /*0ba0*/  LDC.64 R6, c[0x0][0x3a8] ;  /* 0x0000ea00ff067b82 */ /* 0x000e260000000a00 */
[----:B------:R-:W-:-:S04]  /*0bb0*/  IMAD.HI.U32 R8, R9, R11, RZ ;  /* 0x0000000b09087227 */ /* 0x000fc800078e00ff */
[----:B------:R-:W-:-:S04]  /*0bc0*/  IMAD.X R2, RZ, RZ, ~R2, P0 ;  /* 0x000000ffff027224 */ /* 0x000fc800000e0e02 */
[----:B------:R-:W-:-:S04]  /*0bd0*/  IMAD.WIDE.U32 R8, P0, R9, R2, R8 ;  /* 0x0000000209087225 */ /* 0x000fc80007800008 */
[C---:B------:R-:W-:Y:S02]  /*0be0*/  IMAD R13, R5.reuse, R2, RZ ;  /* 0x00000002050d7224 */ /* 0x040fe400078e02ff */
[----:B------:R-:W-:-:S04]  /*0bf0*/  IMAD.HI.U32 R8, P1, R5, R11, R8 ;  /* 0x0000000b05087227 */ /* 0x000fc80007820008 */
[----:B------:R-:W-:Y:S01]  /*0c00*/  IMAD.HI.U32 R2, R5, R2, RZ ;  /* 0x0000000205027227 */ /* 0x000fe200078e00ff */
[----:B------:R-:W-:-:S03]  /*0c10*/  IADD3 R11, P2, PT, R13, R8, RZ ;  /* 0x000000080d0b7210 */ /* 0x000fc60007f5e0ff */
[----:B------:R-:W-:Y:S02]  /*0c20*/  IMAD.X R5, R2, 0x1, R5, P0 ;  /* 0x0000000102057824 */ /* 0x000fe400000e0605 */
[----:B0-----:R-:W-:-:S03]  /*0c30*/  IMAD.HI.U32 R8, R11, R6, RZ ;  /* 0x000000060b087227 */ /* 0x001fc600078e00ff */
[----:B------:R-:W-:Y:S01]  /*0c40*/  IADD3.X R5, PT, PT, RZ, RZ, R5, P2, P1 ;  /* 0x000000ffff057210 */ /* 0x000fe200017e2405 */
[----:B------:R-:W-:Y:S02]  /*0c50*/  IMAD.MOV.U32 R9, RZ, RZ, RZ ;  /* 0x000000ffff097224 */ /* 0x000fe400078e00ff */
[----:B------:R-:W-:-:S04]  /*0c60*/  IMAD.WIDE.U32 R8, R11, R7, R8 ;  /* 0x000000070b087225 */ /* 0x000fc800078e0008 */
[C---:B------:R-:W-:Y:S02]  /*0c70*/  IMAD R11, R5.reuse, R7, RZ ;  /* 0x00000007050b7224 */ /* 0x040fe400078e02ff */
[----:B------:R-:W-:-:S04]  /*0c80*/  IMAD.HI.U32 R8, P0, R5, R6, R8 ;  /* 0x0000000605087227 */ /* 0x000fc80007800008 */
[----:B------:R-:W-:Y:S01]  /*0c90*/  IMAD.HI.U32 R2, R5, R7, RZ ;  /* 0x0000000705027227 */ /* 0x000fe200078e00ff */
[----:B------:R-:W-:-:S03]  /*0ca0*/  IADD3 R5, P1, PT, R11, R8, RZ ;  /* 0x000000080b057210 */ /* 0x000fc60007f3e0ff */
[----:B------:R-:W-:Y:S02]  /*0cb0*/  IMAD.X R2, RZ, RZ, R2, P0 ;  /* 0x000000ffff027224 */ /* 0x000fe400000e0602 */
[----:B------:R-:W-:-:S04]  /*0cc0*/  IMAD.WIDE.U32 R8, R5, R4, RZ ;  /* 0x0000000405087225 */ /* 0x000fc800078e00ff */
[----:B------:R-:W-:-:S04]  /*0cd0*/  IMAD.X R11, RZ, RZ, R2, P1 ;  /* 0x000000ffff0b7224 */ /* 0x000fc800008e0602 */
[----:B------:R-:W-:Y:S01]  /*0ce0*/  IMAD R2, R11, R4, R9 ;  /* 0x000000040b027224 */ /* 0x000fe200078e0209 */
[----:B------:R-:W-:-:S05]  /*0cf0*/  IADD3 R9, P0, PT, -R8, R6, RZ ;  /* 0x0000000608097210 */ /* 0x000fca0007f1e1ff */
[----:B------:R-:W-:Y:S01]  /*0d00*/  IMAD.X R13, R7, 0x1, ~R2, P0 ;  /* 0x00000001070d7824 */ /* 0x000fe200000e0e02 */
[-C--:B------:R-:W-:Y:S02]  /*0d10*/  ISETP.GE.U32.AND P0, PT, R9, R4.reuse, PT ;  /* 0x000000040900720c */ /* 0x080fe40003f06070 */
[----:B------:R-:W-:Y:S02]  /*0d20*/  IADD3 R2, P2, PT, R5, 0x1, RZ ;  /* 0x0000000105027810 */ /* 0x000fe40007f5e0ff */
[----:B------:R-:W-:Y:S02]  /*0d30*/  IADD3 R7, P1, PT, R9, -R4, RZ ;  /* 0x8000000409077210 */ /* 0x000fe40007f3e0ff */
[C---:B------:R-:W-:Y:S01]  /*0d40*/  ISETP.GE.U32.AND.EX P0, PT, R13.reuse, RZ, PT, P0 ;  /* 0x000000ff0d00720c */ /* 0x040fe20003f06100 */
[----:B------:R-:W-:Y:S01]  /*0d50*/  IMAD.X R6, RZ, RZ, R11, P2 ;  /* 0x000000ffff067224 */ /* 0x000fe200010e060b */
[----:B------:R-:W-:Y:S02]  /*0d60*/  IADD3.X R8, PT, PT, R13, -0x1, RZ, P1, !PT ;  /* 0xffffffff0d087810 */ /* 0x000fe40000ffe4ff */
[----:B------:R-:W-:-:S02]  /*0d70*/  SEL R7, R7, R9, P0 ;  /* 0x0000000907077207 */ /* 0x000fc40000000000 */
[----:B------:R-:W-:Y:S02]  /*0d80*/  SEL R5, R2, R5, P0 ;  /* 0x0000000502057207 */ /* 0x000fe40000000000 */
[----:B------:R-:W-:Y:S02]  /*0d90*/  SEL R8, R8, R13, P0 ;  /* 0x0000000d08087207 */ /* 0x000fe40000000000 */
[----:B------:R-:W-:Y:S02]  /*0da0*/  SEL R6, R6, R11, P0 ;  /* 0x0000000b06067207 */ /* 0x000fe40000000000 */
[----:B------:R-:W-:Y:S02]  /*0db0*/  ISETP.GE.U32.AND P0, PT, R7, R4, PT ;  /* 0x000000040700720c */ /* 0x000fe40003f06070 */
[----:B------:R-:W-:Y:S02]  /*0dc0*/  IADD3 R2, P2, PT, R5, 0x1, RZ ;  /* 0x0000000105027810 */ /* 0x000fe40007f5e0ff */
[----:B------:R-:W-:-:S02]  /*0dd0*/  ISETP.GE.U32.AND.EX P0, PT, R8, RZ, PT, P0 ;  /* 0x000000ff0800720c */ /* 0x000fc40003f06100 */
[----:B------:R-:W-:Y:S01]  /*0de0*/  ISETP.NE.U32.AND P1, PT, R4, RZ, PT ;  /* 0x000000ff0400720c */ /* 0x000fe20003f25070 */
[----:B------:R-:W-:Y:S01]  /*0df0*/  IMAD.X R7, RZ, RZ, R6, P2 ;  /* 0x000000ffff077224 */ /* 0x000fe200010e0606 */
[----:B------:R-:W-:Y:S01]  /*0e00*/  SEL R2, R2, R5, P0 ;  /* 0x0000000502027207 */ /* 0x000fe20000000000 */
[----:B------:R-:W-:Y:S01]  /*0e10*/  IMAD.MOV.U32 R4, RZ, RZ, R0 ;  /* 0x000000ffff047224 */ /* 0x000fe200078e0000 */
[----:B------:R-:W-:Y:S01]  /*0e20*/  ISETP.NE.AND.EX P1, PT, RZ, RZ, PT, P1 ;  /* 0x000000ffff00720c */ /* 0x000fe20003f25310 */
[----:B------:R-:W-:Y:S01]  /*0e30*/  IMAD.MOV.U32 R5, RZ, RZ, 0x0 ;  /* 0x00000000ff057424 */ /* 0x000fe200078e00ff */
[----:B------:R-:W-:Y:S02]  /*0e40*/  SEL R7, R7, R6, P0 ;  /* 0x0000000607077207 */ /* 0x000fe40000000000 */
[----:B------:R-:W-:Y:S02]  /*0e50*/  SEL R2, R2, 0xffffffff, P1 ;  /* 0xffffffff02027807 */ /* 0x000fe40000800000 */
[----:B------:R-:W-:Y:S01]  /*0e60*/  SEL R7, R7, 0xffffffff, P1 ;  /* 0xffffffff07077807 */ /* 0x000fe20000800000 */
[----:B------:R-:W-:Y:S06]  /*0e70*/  RET.REL.NODEC R4 `(_ZN3x643gpu13m4ri_multiplyEPKmmmS2_mmPmPKbj) ;  /* 0xfffffff004607950 */ /* 0x000fec0003c3ffff */
.L_x_28:
        /* <DEDUP_REMOVED lines=16> */
.L_x_29:


//--------------------- .nv.shared.reserved.0     --------------------------
	.section	.nv.shared.reserved.0,"aw",@nobits
	.weak		__nv_reservedSMEM_offset_0_alias
	.size		__nv_reservedSMEM_offset_0_alias, 0, 64
	.other		__nv_reservedSMEM_offset_0_alias,@"STO_CUDA_RESERVED_SHARED STV_DEFAULT"
__nv_reservedSMEM_offset_0_alias:
	.zero		0
	.zero		64


//--------------------- .nv.constant0._ZN3x643gpu12mar_multiplyEPKmmmS2_mmPm --------------------------
	.section	.nv.constant0._ZN3x643gpu12mar_multiplyEPKmmmS2_mmPm,"a",@progbits
	.sectionflags	@""
	.align	4
.nv.constant0._ZN3x643gpu12mar_multiplyEPKmmmS2_mmPm:
	.zero		952


//--------------------- .nv.constant0._ZN3x643gpu12m4ri_precalcEPbm --------------------------
	.section	.nv.constant0._ZN3x643gpu12m4ri_precalcEPbm,"a",@progbits
	.sectionflags	@""
	.align	4
.nv.constant0._ZN3x643gpu12m4ri_precalcEPbm:
	.zero		912


//--------------------- .nv.constant0._ZN3x643gpu9transposeEPmPKmmm --------------------------
	.section	.nv.constant0._ZN3x643gpu9transposeEPmPKmmm,"a",@progbits
	.sectionflags	@""
	.align	4
.nv.constant0._ZN3x643gpu9transposeEPmPKmmm:
	.zero		928


//--------------------- .nv.constant0._ZN3x643gpu13m4ri_multiplyEPKmmmS2_mmPmPKbj --------------------------
	.section	.nv.constant0._ZN3x643gpu13m4ri_multiplyEPKmmmS2_mmPmPKbj,"a",@progbits
	.sectionflags	@""
	.align	4
.nv.constant0._ZN3x643gpu13m4ri_multiplyEPKmmmS2_mmPmPKbj:
	.zero		964


//--------------------- SYMBOLS --------------------------

	.type		.nv.reservedSmem.offset0,@object
	.size		.nv.reservedSmem.offset0,0x4
